	.target	sm_90a

	.elftype	@"ET_EXEC"


//--------------------- .note.nv.tkinfo           --------------------------
	.section	.note.nv.tkinfo,"",@"SHT_NOTE"
	.sectionflags	@"SHF_NOTE_NV_TKINFO"
	.tkinfo
        /*0018*/ 	.word	0x00000002
        /*0030*/ 	.string	""
        /*0030*/ 	.string	"ptxas"
        /*0030*/ 	.string	"Cuda compilation tools, release 13.0, V13.0.88"
        /*0030*/ 	.string	"Build cuda_13.0.r13.0/compiler.36424714_0"
        /*0030*/ 	.string	"-v  -suppress-debug-info  -lineinfo  -arch sm_90a "



//--------------------- .note.nv.cuinfo           --------------------------
	.section	.note.nv.cuinfo,"",@"SHT_NOTE"
	.sectionflags	@"SHF_NOTE_NV_CUINFO"
        /*0018*/ 	.short	0x0002
        /*001a*/ 	.short	0x005a
        /*001c*/ 	.short	0x0082
	.zero		2


//--------------------- .nv.info                  --------------------------
	.section	.nv.info,"",@"SHT_CUDA_INFO"
	.align	4


	//----- nvinfo : EIATTR_REGCOUNT
	.align		4
        /*0000*/ 	.byte	0x04, 0x2f
        /*0002*/ 	.short	(.L_1 - .L_0)
	.align		4
.L_0:
        /*0004*/ 	.word	index@(gluon_wgmma)
        /*0008*/ 	.word	0x0000009a


	//----- nvinfo : EIATTR_FRAME_SIZE
	.align		4
.L_1:
        /*000c*/ 	.byte	0x04, 0x11
        /*000e*/ 	.short	(.L_3 - .L_2)
	.align		4
.L_2:
        /*0010*/ 	.word	index@(gluon_wgmma)
        /*0014*/ 	.word	0x00000000


	//----- nvinfo : EIATTR_MIN_STACK_SIZE
	.align		4
.L_3:
        /*0018*/ 	.byte	0x04, 0x12
        /*001a*/ 	.short	(.L_5 - .L_4)
	.align		4
.L_4:
        /*001c*/ 	.word	index@(gluon_wgmma)
        /*0020*/ 	.word	0x00000000
.L_5:


//--------------------- .nv.compat                --------------------------
	.section	.nv.compat,"",@"SHT_CUDA_COMPAT_INFO"
	.align	4
        /*0000*/ 	.byte	0x02, 0x09, 0x01, 0x00, 0x02, 0x02, 0x04, 0x00, 0x02, 0x05, 0x05, 0x00, 0x03, 0x07, 0x01, 0x01
        /*0010*/ 	.byte	0x02, 0x03, 0x03, 0x00, 0x02, 0x06, 0x01, 0x00, 0x04, 0x0b, 0x08, 0x00, 0x00, 0x00, 0x00, 0x00
        /*0020*/ 	.byte	0x00, 0x00, 0x00, 0x00


//--------------------- .nv.info.gluon_wgmma      --------------------------
	.section	.nv.info.gluon_wgmma,"",@"SHT_CUDA_INFO"
	.sectionflags	@""
	.align	4


	//----- nvinfo : EIATTR_CUDA_API_VERSION
	.align		4
        /*0000*/ 	.byte	0x04, 0x37
        /*0002*/ 	.short	(.L_7 - .L_6)
.L_6:
        /*0004*/ 	.word	0x00000082


	//----- nvinfo : EIATTR_KPARAM_INFO
	.align		4
.L_7:
        /*0008*/ 	.byte	0x04, 0x17
        /*000a*/ 	.short	(.L_9 - .L_8)
.L_8:
        /*000c*/ 	.word	0x00000000
        /*0010*/ 	.short	0x000a
        /*0012*/ 	.short	0x0048
        /*0014*/ 	.byte	0x00, 0xf4, 0x21, 0x00


	//----- nvinfo : EIATTR_KPARAM_INFO
	.align		4
.L_9:
        /*0018*/ 	.byte	0x04, 0x17
        /*001a*/ 	.short	(.L_11 - .L_10)
.L_10:
        /*001c*/ 	.word	0x00000000
        /*0020*/ 	.short	0x0009
        /*0022*/ 	.short	0x0040
        /*0024*/ 	.byte	0x00, 0xf4, 0x21, 0x00


	//----- nvinfo : EIATTR_KPARAM_INFO
	.align		4
.L_11:
        /*0028*/ 	.byte	0x04, 0x17
        /*002a*/ 	.short	(.L_13 - .L_12)
.L_12:
        /*002c*/ 	.word	0x00000000
        /*0030*/ 	.short	0x0008
        /*0032*/ 	.short	0x0038
        /*0034*/ 	.byte	0x00, 0xf0, 0x21, 0x00


	//----- nvinfo : EIATTR_KPARAM_INFO
	.align		4
.L_13:
        /*0038*/ 	.byte	0x04, 0x17
        /*003a*/ 	.short	(.L_15 - .L_14)
.L_14:
        /*003c*/ 	.word	0x00000000
        /*0040*/ 	.short	0x0007
        /*0042*/ 	.short	0x0030
        /*0044*/ 	.byte	0x00, 0xf0, 0x21, 0x00


	//----- nvinfo : EIATTR_KPARAM_INFO
	.align		4
.L_15:
        /*0048*/ 	.byte	0x04, 0x17
        /*004a*/ 	.short	(.L_17 - .L_16)
.L_16:
        /*004c*/ 	.word	0x00000000
        /*0050*/ 	.short	0x0006
        /*0052*/ 	.short	0x0028
        /*0054*/ 	.byte	0x00, 0xf0, 0x21, 0x00


	//----- nvinfo : EIATTR_KPARAM_INFO
	.align		4
.L_17:
        /*0058*/ 	.byte	0x04, 0x17
        /*005a*/ 	.short	(.L_19 - .L_18)
.L_18:
        /*005c*/ 	.word	0x00000000
        /*0060*/ 	.short	0x0005
        /*0062*/ 	.short	0x0020
        /*0064*/ 	.byte	0x00, 0xf0, 0x11, 0x00


	//----- nvinfo : EIATTR_KPARAM_INFO
	.align		4
.L_19:
        /*0068*/ 	.byte	0x04, 0x17
        /*006a*/ 	.short	(.L_21 - .L_20)
.L_20:
        /*006c*/ 	.word	0x00000000
        /*0070*/ 	.short	0x0004
        /*0072*/ 	.short	0x001c
        /*0074*/ 	.byte	0x00, 0xf0, 0x11, 0x00


	//----- nvinfo : EIATTR_KPARAM_INFO
	.align		4
.L_21:
        /*0078*/ 	.byte	0x04, 0x17
        /*007a*/ 	.short	(.L_23 - .L_22)
.L_22:
        /*007c*/ 	.word	0x00000000
        /*0080*/ 	.short	0x0003
        /*0082*/ 	.short	0x0018
        /*0084*/ 	.byte	0x00, 0xf0, 0x11, 0x00


	//----- nvinfo : EIATTR_KPARAM_INFO
	.align		4
.L_23:
        /*0088*/ 	.byte	0x04, 0x17
        /*008a*/ 	.short	(.L_25 - .L_24)
.L_24:
        /*008c*/ 	.word	0x00000000
        /*0090*/ 	.short	0x0002
        /*0092*/ 	.short	0x0010
        /*0094*/ 	.byte	0x00, 0xf4, 0x21, 0x00


	//----- nvinfo : EIATTR_KPARAM_INFO
	.align		4
.L_25:
        /*0098*/ 	.byte	0x04, 0x17
        /*009a*/ 	.short	(.L_27 - .L_26)
.L_26:
        /*009c*/ 	.word	0x00000000
        /*00a0*/ 	.short	0x0001
        /*00a2*/ 	.short	0x0008
        /*00a4*/ 	.byte	0x00, 0xf4, 0x21, 0x00


	//----- nvinfo : EIATTR_KPARAM_INFO
	.align		4
.L_27:
        /*00a8*/ 	.byte	0x04, 0x17
        /*00aa*/ 	.short	(.L_29 - .L_28)
.L_28:
        /*00ac*/ 	.word	0x00000000
        /*00b0*/ 	.short	0x0000
        /*00b2*/ 	.short	0x0000
        /*00b4*/ 	.byte	0x00, 0xf4, 0x21, 0x00


	//----- nvinfo : EIATTR_SPARSE_MMA_MASK
	.align		4
.L_29:
        /*00b8*/ 	.byte	0x03, 0x50
        /*00ba*/ 	.short	0x0000


	//----- nvinfo : EIATTR_MAXREG_COUNT
	.align		4
        /*00bc*/ 	.byte	0x03, 0x1b
        /*00be*/ 	.short	0x00ff


	//----- nvinfo : EIATTR_NUM_BARRIERS
	.align		4
        /*00c0*/ 	.byte	0x02, 0x4c
        /*00c2*/ 	.byte	0x01
	.zero		1


	//----- nvinfo : EIATTR_MERCURY_ISA_VERSION
	.align		4
        /*00c4*/ 	.byte	0x03, 0x5f
        /*00c6*/ 	.short	0x0101


	//----- nvinfo : EIATTR_INT_WARP_WIDE_INSTR_OFFSETS
	.align		4
        /*00c8*/ 	.byte	0x04, 0x31
        /*00ca*/ 	.short	(.L_31 - .L_30)


	//   ....[0]....
.L_30:
        /*00cc*/ 	.word	0x00001630


	//   ....[1]....
        /*00d0*/ 	.word	0x00001650


	//   ....[2]....
        /*00d4*/ 	.word	0x00001660


	//   ....[3]....
        /*00d8*/ 	.word	0x00001740


	//   ....[4]....
        /*00dc*/ 	.word	0x00001d20


	//   ....[5]....
        /*00e0*/ 	.word	0x00001d30


	//   ....[6]....
        /*00e4*/ 	.word	0x00001db0


	//   ....[7]....
        /*00e8*/ 	.word	0x00001dc0


	//   ....[8]....
        /*00ec*/ 	.word	0x00002290


	//   ....[9]....
        /*00f0*/ 	.word	0x000022b0


	//----- nvinfo : EIATTR_COOP_GROUP_MASK_REGIDS
	.align		4
.L_31:
        /*00f4*/ 	.byte	0x04, 0x29
        /*00f6*/ 	.short	(.L_33 - .L_32)


	//   ....[0]....
.L_32:
        /*00f8*/ 	.word	0xffffffff


	//   ....[1]....
        /*00fc*/ 	.word	0xffffffff


	//   ....[2]....
        /*0100*/ 	.word	0xffffffff


	//----- nvinfo : EIATTR_COOP_GROUP_INSTR_OFFSETS
	.align		4
.L_33:
        /*0104*/ 	.byte	0x04, 0x28
        /*0106*/ 	.short	(.L_35 - .L_34)


	//   ....[0]....
.L_34:
        /*0108*/ 	.word	0x00000150


	//   ....[1]....
        /*010c*/ 	.word	0x00000720


	//   ....[2]....
        /*0110*/ 	.word	0x00000cd0


	//----- nvinfo : EIATTR_MBARRIER_INSTR_OFFSETS
	.align		4
.L_35:
        /*0114*/ 	.byte	0x04, 0x39
        /*0116*/ 	.short	(.L_37 - .L_36)


	//   ....[0]....
.L_36:
        /*0118*/ 	.word	0x000017b0
        /*011c*/ 	.word	0x000000ff
        /*0120*/ 	.word	0x0000f000
        /*0124*/ 	.short	0x0100
        /*0126*/ 	.byte	0x14
	.zero		1


	//   ....[1]....
        /*0128*/ 	.word	0x000017d0
        /*012c*/ 	.word	0x000000ff
        /*0130*/ 	.word	0x0000f008
        /*0134*/ 	.short	0x0100
        /*0136*/ 	.byte	0x14
	.zero		1


	//   ....[2]....
        /*0138*/ 	.word	0x000017f0
        /*013c*/ 	.word	0x000000ff
        /*0140*/ 	.word	0x0000f010
        /*0144*/ 	.short	0x0100
        /*0146*/ 	.byte	0x14
	.zero		1


	//   ....[3]....
        /*0148*/ 	.word	0x00001e80
        /*014c*/ 	.word	0x000000ff
        /*0150*/ 	.word	0x0000f000
        /*0154*/ 	.short	0x010a
        /*0156*/ 	.byte	0x15
	.zero		1


	//   ....[4]....
        /*0158*/ 	.word	0x00002210
        /*015c*/ 	.word	0x000000ff
        /*0160*/ 	.word	0x0000f000
        /*0164*/ 	.short	0x0108
        /*0166*/ 	.byte	0x14
	.zero		1


	//   ....[5]....
        /*0168*/ 	.word	0x00002350
        /*016c*/ 	.word	0x000000ff
        /*0170*/ 	.word	0x0000f008
        /*0174*/ 	.short	0x0108
        /*0176*/ 	.byte	0x14
	.zero		1


	//   ....[6]....
        /*0178*/ 	.word	0x00002440
        /*017c*/ 	.word	0x000000ff
        /*0180*/ 	.word	0x0000f010
        /*0184*/ 	.short	0x0108
        /*0186*/ 	.byte	0x14
	.zero		1


	//   ....[7]....
        /*0188*/ 	.word	0x00002840
        /*018c*/ 	.word	0x000000ff
        /*0190*/ 	.word	0x0000f000
        /*0194*/ 	.short	0x010a
        /*0196*/ 	.byte	0x15
	.zero		1


	//----- nvinfo : EIATTR_NUM_MBARRIERS
	.align		4
.L_37:
        /*0198*/ 	.byte	0x03, 0x38
        /*019a*/ 	.short	0x0003


	//----- nvinfo : EIATTR_EXIT_INSTR_OFFSETS
	.align		4
        /*019c*/ 	.byte	0x04, 0x1c
        /*019e*/ 	.short	(.L_39 - .L_38)


	//   ....[0]....
.L_38:
        /*01a0*/ 	.word	0x00002830


	//----- nvinfo : EIATTR_REQNTID
	.align		4
.L_39:
        /*01a4*/ 	.byte	0x04, 0x10
        /*01a6*/ 	.short	(.L_41 - .L_40)
.L_40:
        /*01a8*/ 	.word	0x00000080
        /*01ac*/ 	.word	0x00000001
        /*01b0*/ 	.word	0x00000001


	//----- nvinfo : EIATTR_CRS_STACK_SIZE
	.align		4
.L_41:
        /*01b4*/ 	.byte	0x04, 0x1e
        /*01b6*/ 	.short	(.L_43 - .L_42)
.L_42:
        /*01b8*/ 	.word	0x00000000


	//----- nvinfo : EIATTR_CBANK_PARAM_SIZE
	.align		4
.L_43:
        /*01bc*/ 	.byte	0x03, 0x19
        /*01be*/ 	.short	0x0050


	//----- nvinfo : EIATTR_PARAM_CBANK
	.align		4
        /*01c0*/ 	.byte	0x04, 0x0a
        /*01c2*/ 	.short	(.L_45 - .L_44)
	.align		4
.L_44:
        /*01c4*/ 	.word	index@(.nv.constant0.gluon_wgmma)
        /*01c8*/ 	.short	0x0210
        /*01ca*/ 	.short	0x0050


	//----- nvinfo : EIATTR_SW_WAR
	.align		4
.L_45:
        /*01cc*/ 	.byte	0x04, 0x36
        /*01ce*/ 	.short	(.L_47 - .L_46)
.L_46:
        /*01d0*/ 	.word	0x00000008
.L_47:


//--------------------- .nv.callgraph             --------------------------
	.section	.nv.callgraph,"",@"SHT_CUDA_CALLGRAPH"
	.align	4
	.sectionentsize	8
	.align		4
        /*0000*/ 	.word	0x00000000
	.align		4
        /*0004*/ 	.word	0xffffffff
	.align		4
        /*0008*/ 	.word	0x00000000
	.align		4
        /*000c*/ 	.word	0xfffffffe
	.align		4
        /*0010*/ 	.word	0x00000000
	.align		4
        /*0014*/ 	.word	0xfffffffd
	.align		4
        /*0018*/ 	.word	0x00000000
	.align		4
        /*001c*/ 	.word	0xfffffffc


//--------------------- .text.gluon_wgmma         --------------------------
	.section	.text.gluon_wgmma,"ax",@progbits
	.align	128
        .global         gluon_wgmma
        .type           gluon_wgmma,@function
        .size           gluon_wgmma,(.L_x_52 - gluon_wgmma)
        .other          gluon_wgmma,@"STO_CUDA_ENTRY STV_DEFAULT"
gluon_wgmma:
.text.gluon_wgmma:
[----:B------:R-:W-:Y:S01]  /*0000*/  LDC R1, c[0x0][0x28] ;  /* 0x00000a00ff017b82 */ /* 0x000fe20000000800 */
[----:B------:R-:W1:Y:S07]  /*0010*/  S2R R0, SR_TID.X ;  /* 0x0000000000007919 */ /* 0x000e6e0000002100 */
[----:B------:R-:W2:Y:S01]  /*0020*/  S2UR UR4, SR_CgaCtaId ;  /* 0x00000000000479c3 */ /* 0x000ea20000008800 */
[----:B------:R-:W-:Y:S01]  /*0030*/  UMOV UR20, 0x400 ;  /* 0x0000040000147882 */ /* 0x000fe20000000000 */
[----:B------:R-:W-:Y:S01]  /*0040*/  ULDC UR6, c[0x0][0xc] ;  /* 0x0000030000067ab9 */ /* 0x000fe20000000800 */
[----:B------:R-:W-:Y:S01]  /*0050*/  ULDC.64 UR32, c[0x0][0x250] ;  /* 0x0000940000207ab9 */ /* 0x000fe20000000a00 */
[----:B------:R-:W-:Y:S04]  /*0060*/  BSSY B0, `(.L_x_0) ;  /* 0x000001f000007945 */ /* 0x000fe80003800000 */
[----:B------:R-:W3:Y:S08]  /*0070*/  LDC R6, c[0x0][0x228] ;  /* 0x00008a00ff067b82 */ /* 0x000ef00000000800 */
[----:B------:R-:W4:Y:S08]  /*0080*/  LDC R14, c[0x0][0x230] ;  /* 0x00008c00ff0e7b82 */ /* 0x000f300000000800 */
[----:B------:R-:W-:Y:S01]  /*0090*/  S2UR UR23, SR_CTAID.Y ;  /* 0x00000000001779c3 */ /* 0x000fe20000002600 */
[----:B--2---:R-:W-:-:S03]  /*00a0*/  ULEA UR20, UR4, UR20, 0x18 ;  /* 0x0000001404147291 */ /* 0x004fc6000f8ec03f */
[----:B------:R-:W-:Y:S01]  /*00b0*/  ULDC UR4, c[0x0][0x10] ;  /* 0x0000040000047ab9 */ /* 0x000fe20000000800 */
[----:B-1----:R-:W-:-:S03]  /*00c0*/  LOP3.LUT R2, R0, 0x7f, RZ, 0xc0, !PT ;  /* 0x0000007f00027812 */ /* 0x002fc600078ec0ff */
[----:B------:R-:W1:Y:S01]  /*00d0*/  S2UR UR5, SR_CTAID.Z ;  /* 0x00000000000579c3 */ /* 0x000e620000002700 */
[----:B---3--:R-:W-:Y:S01]  /*00e0*/  VIADD R6, R6, 0xffffffff ;  /* 0xffffffff06067836 */ /* 0x008fe20000000000 */
[C---:B------:R-:W-:Y:S02]  /*00f0*/  ISETP.GE.U32.AND P0, PT, R2.reuse, 0x20, PT ;  /* 0x000000200200780c */ /* 0x040fe40003f06070 */
[C---:B------:R-:W-:Y:S02]  /*0100*/  ISETP.NE.U32.AND P2, PT, R2.reuse, RZ, PT ;  /* 0x000000ff0200720c */ /* 0x040fe40003f45070 */
[----:B------:R-:W-:Y:S02]  /*0110*/  LEA R12, R2, UR20, 0x2 ;  /* 0x00000014020c7c11 */ /* 0x000fe4000f8e10ff */
[----:B------:R-:W2:Y:S01]  /*0120*/  S2UR UR34, SR_CTAID.X ;  /* 0x00000000002279c3 */ /* 0x000ea20000002500 */
[----:B----4-:R-:W-:-:S06]  /*0130*/  VIADD R13, R14, 0xffffffff ;  /* 0xffffffff0e0d7836 */ /* 0x010fcc0000000000 */
[----:B------:R3:W-:Y:S01]  /*0140*/  @!P0 STS [R12], RZ ;  /* 0x000000ff0c008388 */ /* 0x0007e20000000800 */
[----:B------:R-:W-:-:S03]  /*0150*/  NOP ;  /* 0x0000000000007918 */ /* 0x000fc60000000000 */
[----:B------:R3:W-:Y:S01]  /*0160*/  @!P2 STS [UR20+0x24], R6 ;  /* 0x00002406ff00a988 */ /* 0x0007e20008000814 */
[----:B-1----:R-:W-:-:S03]  /*0170*/  UIMAD UR4, UR5, UR4, UR23 ;  /* 0x00000004050472a4 */ /* 0x002fc6000f8e0217 */
[----:B------:R3:W-:Y:S01]  /*0180*/  @!P2 STS [UR20+0x20], R13 ;  /* 0x0000200dff00a988 */ /* 0x0007e20008000814 */
[----:B--2---:R-:W-:-:S04]  /*0190*/  UIMAD UR4, UR4, UR6, UR34 ;  /* 0x00000006040472a4 */ /* 0x004fc8000f8e0222 */
[----:B------:R-:W-:-:S03]  /*01a0*/  UIMAD UR5, UR4, 0x180, URZ ;  /* 0x00000180040578a4 */ /* 0x000fc6000f8e023f */
[----:B------:R-:W-:Y:S01]  /*01b0*/  UMOV UR4, URZ ;  /* 0x0000003f00047c82 */ /* 0x000fe20008000000 */
[----:B------:R-:W-:-:S04]  /*01c0*/  UIADD3 UR28, UP0, UR5, UR32, URZ ;  /* 0x00000020051c7290 */ /* 0x000fc8000ff1e03f */
[----:B------:R-:W-:Y:S01]  /*01d0*/  ULEA.HI.X.SX32 UR29, UR5, UR33, 0x1, UP0 ;  /* 0x00000021051d7291 */ /* 0x000fe200080f0e3f */
[----:B---3--:R-:W-:Y:S11]  /*01e0*/  @P2 BRA `(.L_x_1) ;  /* 0x0000000000182947 */ /* 0x008ff60003800000 */
[----:B------:R-:W1:Y:S01]  /*01f0*/  LDS R3, [UR20+0x8] ;  /* 0x00000814ff037984 */ /* 0x000e620008000800 */
[----:B------:R-:W2:Y:S01]  /*0200*/  LDC.64 R8, c[0x0][0x210] ;  /* 0x00008400ff087b82 */ /* 0x000ea20000000a00 */
[----:B------:R-:W-:Y:S02]  /*0210*/  IMAD.MOV.U32 R4, RZ, RZ, 0x70 ;  /* 0x00000070ff047424 */ /* 0x000fe400078e00ff */
[----:B--2---:R2:W-:Y:S03]  /*0220*/  STS.64 [UR20], R8 ;  /* 0x00000008ff007988 */ /* 0x0045e60008000a14 */
[----:B-1----:R-:W-:-:S05]  /*0230*/  LOP3.LUT R3, R3, 0x10, R4, 0xd8, !PT ;  /* 0x0000001003037812 */ /* 0x002fca00078ed804 */
[----:B------:R2:W-:Y:S02]  /*0240*/  STS [UR20+0x8], R3 ;  /* 0x00000803ff007988 */ /* 0x0005e40008000814 */
.L_x_1:
[----:B------:R-:W-:Y:S05]  /*0250*/  BSYNC B0 ;  /* 0x0000000000007941 */ /* 0x000fea0003800000 */
.L_x_0:
[----:B------:R-:W-:Y:S04]  /*0260*/  BSSY B0, `(.L_x_2) ;  /* 0x000000a000007945 */ /* 0x000fe80003800000 */
[----:B------:R-:W-:Y:S05]  /*0270*/  @P2 BRA `(.L_x_3) ;  /* 0x0000000000202947 */ /* 0x000fea0003800000 */
[----:B--2---:R-:W1:Y:S01]  /*0280*/  LDS R3, [UR20+0x34] ;  /* 0x00003414ff037984 */ /* 0x004e620008000800 */
[----:B------:R-:W-:Y:S02]  /*0290*/  IMAD.MOV.U32 R4, RZ, RZ, 0x1f000000 ;  /* 0x1f000000ff047424 */ /* 0x000fe400078e00ff */
[----:B------:R-:W-:Y:S01]  /*02a0*/  @!P2 IMAD.MOV.U32 R5, RZ, RZ, 0xff ;  /* 0x000000ffff05a424 */ /* 0x000fe200078e00ff */
[----:B------:R-:W2:Y:S02]  /*02b0*/  @!P2 LDS R8, [UR20+0x38] ;  /* 0x00003814ff08a984 */ /* 0x000ea40008000800 */
[----:B-1----:R-:W-:Y:S02]  /*02c0*/  LOP3.LUT R3, R3, 0xff000000, R4, 0xb8, !PT ;  /* 0xff00000003037812 */ /* 0x002fe400078eb804 */
[----:B--2---:R-:W-:-:S03]  /*02d0*/  @!P2 LOP3.LUT R4, R8, 0xff, R5, 0xb8, !PT ;  /* 0x000000ff0804a812 */ /* 0x004fc600078eb805 */
[----:B------:R1:W-:Y:S04]  /*02e0*/  STS [UR20+0x34], R3 ;  /* 0x00003403ff007988 */ /* 0x0003e80008000814 */
[----:B------:R1:W-:Y:S02]  /*02f0*/  @!P2 STS [UR20+0x38], R4 ;  /* 0x00003804ff00a988 */ /* 0x0003e40008000814 */
.L_x_3:
[----:B------:R-:W-:Y:S05]  /*0300*/  BSYNC B0 ;  /* 0x0000000000007941 */ /* 0x000fea0003800000 */
.L_x_2:
[----:B------:R-:W-:Y:S04]  /*0310*/  BSSY B0, `(.L_x_4) ;  /* 0x000000e000007945 */ /* 0x000fe80003800000 */
[----:B------:R-:W-:Y:S05]  /*0320*/  @P2 BRA `(.L_x_5) ;  /* 0x0000000000302947 */ /* 0x000fea0003800000 */
[----:B-1----:R-:W1:Y:S01]  /*0330*/  LDS R4, [UR20+0x34] ;  /* 0x00003414ff047984 */ /* 0x002e620008000800 */
[----:B------:R-:W3:Y:S03]  /*0340*/  LDC.64 R10, c[0x0][0x238] ;  /* 0x00008e00ff0a7b82 */ /* 0x000ee60000000a00 */
[----:B--2---:R-:W2:Y:S01]  /*0350*/  LDS R3, [UR20+0x1c] ;  /* 0x00001c14ff037984 */ /* 0x004ea20008000800 */
[C---:B---3--:R-:W-:Y:S01]  /*0360*/  SHF.L.U64.HI R8, R10.reuse, 0x1, R11 ;  /* 0x000000010a087819 */ /* 0x048fe2000001020b */
[----:B------:R-:W-:-:S03]  /*0370*/  IMAD.SHL.U32 R5, R10, 0x2, RZ ;  /* 0x000000020a057824 */ /* 0x000fc600078e00ff */
[--C-:B------:R-:W-:Y:S02]  /*0380*/  SHF.R.U32.HI R10, RZ, 0x4, R8.reuse ;  /* 0x00000004ff0a7819 */ /* 0x100fe40000011608 */
[----:B------:R-:W-:-:S05]  /*0390*/  SHF.R.U64 R5, R5, 0x4, R8 ;  /* 0x0000000405057819 */ /* 0x000fca0000001208 */
[----:B------:R3:W-:Y:S01]  /*03a0*/  STS [UR20+0xc], R5 ;  /* 0x00000c05ff007988 */ /* 0x0007e20008000814 */
[----:B-1----:R-:W-:Y:S02]  /*03b0*/  LOP3.LUT R4, R4, 0x7, RZ, 0xb8, !PT ;  /* 0x0000000704047812 */ /* 0x002fe400078eb8ff */
[----:B--2---:R-:W-:-:S03]  /*03c0*/  LOP3.LUT R3, R3, 0xf, R10, 0xb8, !PT ;  /* 0x0000000f03037812 */ /* 0x004fc600078eb80a */
[----:B------:R3:W-:Y:S04]  /*03d0*/  STS [UR20+0x34], R4 ;  /* 0x00003404ff007988 */ /* 0x0007e80008000814 */
[----:B------:R3:W-:Y:S02]  /*03e0*/  STS [UR20+0x1c], R3 ;  /* 0x00001c03ff007988 */ /* 0x0007e40008000814 */
.L_x_5:
[----:B------:R-:W-:Y:S05]  /*03f0*/  BSYNC B0 ;  /* 0x0000000000007941 */ /* 0x000fea0003800000 */
.L_x_4:
[----:B------:R-:W-:Y:S04]  /*0400*/  BSSY B1, `(.L_x_6) ;  /* 0x000001a000017945 */ /* 0x000fe80003800000 */
[----:B------:R-:W-:Y:S04]  /*0410*/  BSSY B0, `(.L_x_7) ;  /* 0x0000015000007945 */ /* 0x000fe80003800000 */
[----:B------:R-:W-:Y:S05]  /*0420*/  @P2 BRA `(.L_x_8) ;  /* 0x0000000000202947 */ /* 0x000fea0003800000 */
[----:B-123--:R-:W1:Y:S02]  /*0430*/  LDS R3, [UR20+0x34] ;  /* 0x00003414ff037984 */ /* 0x00ee640008000800 */
[----:B-1----:R-:W-:-:S05]  /*0440*/  LOP3.LUT R3, R3, 0x38, RZ, 0xb8, !PT ;  /* 0x0000003803037812 */ /* 0x002fca00078eb8ff */
[----:B------:R1:W-:Y:S01]  /*0450*/  STS [UR20+0x34], R3 ;  /* 0x00003403ff007988 */ /* 0x0003e20008000814 */
[----:B------:R-:W-:Y:S05]  /*0460*/  @P2 BRA `(.L_x_9) ;  /* 0x0000000000202947 */ /* 0x000fea0003800000 */
[----:B-1----:R-:W1:Y:S01]  /*0470*/  LDS R3, [UR20+0x8] ;  /* 0x00000814ff037984 */ /* 0x002e620008000800 */
[----:B------:R-:W-:-:S05]  /*0480*/  IMAD.MOV.U32 R4, RZ, RZ, 0x780 ;  /* 0x00000780ff047424 */ /* 0x000fca00078e00ff */
[----:B-1----:R-:W-:-:S05]  /*0490*/  LOP3.LUT R3, R3, 0x300, R4, 0xd8, !PT ;  /* 0x0000030003037812 */ /* 0x002fca00078ed804 */
[----:B------:R4:W-:Y:S02]  /*04a0*/  STS [UR20+0x8], R3 ;  /* 0x00000803ff007988 */ /* 0x0009e40008000814 */
.L_x_8:
[----:B------:R-:W-:Y:S05]  /*04b0*/  @P2 BRA `(.L_x_10) ;  /* 0x0000000000282947 */ /* 0x000fea0003800000 */
[----:B-1234-:R-:W1:Y:S02]  /*04c0*/  LDS R3, [UR20+0x8] ;  /* 0x00000814ff037984 */ /* 0x01ee640008000800 */
[----:B-1----:R-:W-:-:S05]  /*04d0*/  LOP3.LUT R3, R3, 0x1800, RZ, 0xb8, !PT ;  /* 0x0000180003037812 */ /* 0x002fca00078eb8ff */
[----:B------:R2:W-:Y:S02]  /*04e0*/  STS [UR20+0x8], R3 ;  /* 0x00000803ff007988 */ /* 0x0005e40008000814 */
.L_x_9:
[----:B------:R-:W-:Y:S05]  /*04f0*/  @P2 BREAK B0 ;  /* 0x0000000000002942 */ /* 0x000fea0003800000 */
[----:B------:R-:W-:Y:S05]  /*0500*/  @P2 BRA `(.L_x_11) ;  /* 0x0000000000242947 */ /* 0x000fea0003800000 */
[----:B------:R-:W3:Y:S01]  /*0510*/  LDS R4, [UR20+0x8] ;  /* 0x00000814ff047984 */ /* 0x000ee20008000800 */
[----:B-12---:R-:W-:-:S05]  /*0520*/  IMAD.MOV.U32 R3, RZ, RZ, 0x6000 ;  /* 0x00006000ff037424 */ /* 0x006fca00078e00ff */
[----:B---3--:R-:W-:-:S04]  /*0530*/  LOP3.LUT R3, R4, 0x4000, R3, 0xd8, !PT ;  /* 0x0000400004037812 */ /* 0x008fc800078ed803 */
[----:B------:R-:W-:-:S05]  /*0540*/  LOP3.LUT R3, R3, 0x400000, RZ, 0xb8, !PT ;  /* 0x0040000003037812 */ /* 0x000fca00078eb8ff */
[----:B------:R5:W-:Y:S02]  /*0550*/  STS [UR20+0x8], R3 ;  /* 0x00000803ff007988 */ /* 0x000be40008000814 */
.L_x_10:
[----:B------:R-:W-:Y:S05]  /*0560*/  BSYNC B0 ;  /* 0x0000000000007941 */ /* 0x000fea0003800000 */
.L_x_7:
[----:B-12345:R-:W1:Y:S02]  /*0570*/  @!P2 LDS R3, [UR20+0x8] ;  /* 0x00000814ff03a984 */ /* 0x03ee640008000800 */
[----:B-1----:R-:W-:-:S05]  /*0580*/  @!P2 LOP3.LUT R3, R3, 0x8000, RZ, 0xb8, !PT ;  /* 0x000080000303a812 */ /* 0x002fca00078eb8ff */
[----:B------:R3:W-:Y:S02]  /*0590*/  @!P2 STS [UR20+0x8], R3 ;  /* 0x00000803ff00a988 */ /* 0x0007e40008000814 */
.L_x_11:
[----:B------:R-:W-:Y:S05]  /*05a0*/  BSYNC B1 ;  /* 0x0000000000017941 */ /* 0x000fea0003800000 */
.L_x_6:
[----:B------:R-:W-:Y:S05]  /*05b0*/  WARPSYNC.ALL ;  /* 0x0000000000007948 */ /* 0x000fea0003800000 */
[----:B------:R-:W4:Y:S02]  /*05c0*/  LDC R7, c[0x0][0x22c] ;  /* 0x00008b00ff077b82 */ /* 0x000f240000000800 */
[----:B----4-:R-:W-:Y:S01]  /*05d0*/  VIADD R7, R7, 0xffffffff ;  /* 0xffffffff07077836 */ /* 0x010fe20000000000 */
[----:B------:R-:W-:Y:S06]  /*05e0*/  @P0 BRA `(.L_x_12) ;  /* 0x0000000000280947 */ /* 0x000fec0003800000 */
[----:B-123--:R-:W1:Y:S01]  /*05f0*/  S2R R3, SR_LANEID ;  /* 0x0000000000037919 */ /* 0x00ee620000000000 */
[----:B------:R-:W-:Y:S05]  /*0600*/  WARPSYNC.ALL ;  /* 0x0000000000007948 */ /* 0x000fea0003800000 */
[----:B-1----:R-:W-:-:S05]  /*0610*/  IMAD.SHL.U32 R3, R3, 0x4, RZ ;  /* 0x0000000403037824 */ /* 0x002fca00078e00ff */
[----:B------:R-:W1:Y:S01]  /*0620*/  LDS R9, [R3+UR20] ;  /* 0x0000001403097984 */ /* 0x000e620008000800 */
[----:B------:R-:W-:-:S05]  /*0630*/  IADD3 R4, P1, R3, UR28, RZ ;  /* 0x0000001c03047c10 */ /* 0x000fca000ff3e0ff */
[----:B------:R-:W-:-:S05]  /*0640*/  IMAD.X R5, RZ, RZ, UR29, P1 ;  /* 0x0000001dff057e24 */ /* 0x000fca00088e06ff */
[----:B-1----:R4:W5:Y:S01]  /*0650*/  ATOMG.E.EXCH.STRONG.GPU PT, RZ, [R4], R9 ;  /* 0x0000000904ff73a8 */ /* 0x00296200041ee100 */
[----:B------:R-:W-:-:S04]  /*0660*/  DEPBAR {5,4,3,2,1,0} ;  /* 0x0000003f0000791a */ /* 0x000fc80000000000 */
[----:B------:R4:W-:Y:S01]  /*0670*/  UTMACCTL.IV [UR28] ;  /* 0x000000001c0079b9 */ /* 0x0009e20008000000 */
[----:B------:R-:W-:Y:S01]  /*0680*/  NOP ;  /* 0x0000000000007918 */ /* 0x000fe20000000000 */
.L_x_12:
[----:B------:R-:W-:Y:S05]  /*0690*/  @P0 BRA `(.L_x_13) ;  /* 0x00000000000c0947 */ /* 0x000fea0003800000 */
[----:B------:R0:W-:Y:S01]  /*06a0*/  UTMACMDFLUSH ;  /* 0x00000000000079b7 */ /* 0x0001e20000000000 */
[----:B------:R-:W-:Y:S05]  /*06b0*/  @P0 BRA `(.L_x_13) ;  /* 0x0000000000040947 */ /* 0x000fea0003800000 */
[----:B------:R-:W-:-:S04]  /*06c0*/  DEPBAR.LE SB0, 0x0 ;  /* 0x000080000000791a */ /* 0x000fc80000000000 */
.L_x_13:
[----:B------:R-:W-:Y:S05]  /*06d0*/  WARPSYNC.ALL ;  /* 0x0000000000007948 */ /* 0x000fea0003800000 */
[----:B-----5:R-:W-:Y:S06]  /*06e0*/  BAR.SYNC.DEFER_BLOCKING 0x0 ;  /* 0x0000000000007b1d */ /* 0x020fec0000010000 */
[----:B------:R-:W-:Y:S02]  /*06f0*/  BSSY B1, `(.L_x_14) ;  /* 0x000000b000017945 */ /* 0x000fe40003800000 */
[----:B------:R-:W-:Y:S06]  /*0700*/  BAR.SYNC.DEFER_BLOCKING 0x0 ;  /* 0x0000000000007b1d */ /* 0x000fec0000010000 */
[----:B------:R5:W-:Y:S01]  /*0710*/  @!P0 STS [R12], RZ ;  /* 0x000000ff0c008388 */ /* 0x000be20000000800 */
[----:B------:R-:W-:Y:S01]  /*0720*/  NOP ;  /* 0x0000000000007918 */ /* 0x000fe20000000000 */
[----:B------:R-:W-:Y:S05]  /*0730*/  @P2 BRA `(.L_x_15) ;  /* 0x0000000000182947 */ /* 0x000fea0003800000 */
[----:B-123--:R-:W1:Y:S01]  /*0740*/  LDS R3, [UR20+0x8] ;  /* 0x00000814ff037984 */ /* 0x00ee620008000800 */
[----:B----4-:R-:W2:Y:S01]  /*0750*/  LDC.64 R8, c[0x0][0x218] ;  /* 0x00008600ff087b82 */ /* 0x010ea20000000a00 */
[----:B------:R-:W-:Y:S02]  /*0760*/  IMAD.MOV.U32 R4, RZ, RZ, 0x70 ;  /* 0x00000070ff047424 */ /* 0x000fe400078e00ff */
[----:B--2---:R2:W-:Y:S03]  /*0770*/  STS.64 [UR20], R8 ;  /* 0x00000008ff007988 */ /* 0x0045e60008000a14 */
[----:B-1----:R-:W-:-:S05]  /*0780*/  LOP3.LUT R3, R3, 0x10, R4, 0xd8, !PT ;  /* 0x0000001003037812 */ /* 0x002fca00078ed804 */
[----:B------:R2:W-:Y:S02]  /*0790*/  STS [UR20+0x8], R3 ;  /* 0x00000803ff007988 */ /* 0x0005e40008000814 */
.L_x_15:
[----:B----4-:R-:W-:Y:S05]  /*07a0*/  BSYNC B1 ;  /* 0x0000000000017941 */ /* 0x010fea0003800000 */
.L_x_14:
[----:B------:R-:W-:Y:S04]  /*07b0*/  BSSY B1, `(.L_x_16) ;  /* 0x000000a000017945 */ /* 0x000fe80003800000 */
[----:B------:R-:W-:Y:S05]  /*07c0*/  @P2 BRA `(.L_x_17) ;  /* 0x0000000000202947 */ /* 0x000fea0003800000 */
[----:B-123--:R-:W1:Y:S01]  /*07d0*/  LDS R3, [UR20+0x34] ;  /* 0x00003414ff037984 */ /* 0x00ee620008000800 */
[----:B------:R-:W-:Y:S02]  /*07e0*/  IMAD.MOV.U32 R4, RZ, RZ, 0x3f000000 ;  /* 0x3f000000ff047424 */ /* 0x000fe400078e00ff */
[----:B------:R-:W-:Y:S01]  /*07f0*/  @!P2 IMAD.MOV.U32 R5, RZ, RZ, 0x1f ;  /* 0x0000001fff05a424 */ /* 0x000fe200078e00ff */
[----:B------:R-:W2:Y:S02]  /*0800*/  @!P2 LDS R8, [UR20+0x38] ;  /* 0x00003814ff08a984 */ /* 0x000ea40008000800 */
[----:B-1----:R-:W-:Y:S02]  /*0810*/  LOP3.LUT R3, R3, 0xff000000, R4, 0xb8, !PT ;  /* 0xff00000003037812 */ /* 0x002fe400078eb804 */
[----:B--2---:R-:W-:-:S03]  /*0820*/  @!P2 LOP3.LUT R4, R8, 0xff, R5, 0xb8, !PT ;  /* 0x000000ff0804a812 */ /* 0x004fc600078eb805 */
[----:B------:R4:W-:Y:S04]  /*0830*/  STS [UR20+0x34], R3 ;  /* 0x00003403ff007988 */ /* 0x0009e80008000814 */
[----:B------:R4:W-:Y:S02]  /*0840*/  @!P2 STS [UR20+0x38], R4 ;  /* 0x00003804ff00a988 */ /* 0x0009e40008000814 */
.L_x_17:
[----:B------:R-:W-:Y:S05]  /*0850*/  BSYNC B1 ;  /* 0x0000000000017941 */ /* 0x000fea0003800000 */
.L_x_16:
[----:B------:R-:W-:Y:S04]  /*0860*/  BSSY B1, `(.L_x_18) ;  /* 0x0000004000017945 */ /* 0x000fe80003800000 */
[----:B------:R-:W-:Y:S05]  /*0870*/  @P2 BRA `(.L_x_19) ;  /* 0x0000000000082947 */ /* 0x000fea0003800000 */
[----:B------:R1:W-:Y:S04]  /*0880*/  STS [UR20+0x24], R13 ;  /* 0x0000240dff007988 */ /* 0x0003e80008000814 */
[----:B------:R1:W-:Y:S02]  /*0890*/  STS [UR20+0x20], R7 ;  /* 0x00002007ff007988 */ /* 0x0003e40008000814 */
.L_x_19:
[----:B------:R-:W-:Y:S05]  /*08a0*/  BSYNC B1 ;  /* 0x0000000000017941 */ /* 0x000fea0003800000 */
.L_x_18:
[----:B------:R-:W-:Y:S04]  /*08b0*/  BSSY B1, `(.L_x_20) ;  /* 0x000000e000017945 */ /* 0x000fe80003800000 */
[----:B------:R-:W-:Y:S05]  /*08c0*/  @P2 BRA `(.L_x_21) ;  /* 0x0000000000302947 */ /* 0x000fea0003800000 */
[----:B----4-:R-:W4:Y:S01]  /*08d0*/  LDS R4, [UR20+0x34] ;  /* 0x00003414ff047984 */ /* 0x010f220008000800 */
[----:B------:R-:W4:Y:S03]  /*08e0*/  LDC.64 R10, c[0x0][0x240] ;  /* 0x00009000ff0a7b82 */ /* 0x000f260000000a00 */
[----:B-123--:R-:W1:Y:S01]  /*08f0*/  LDS R3, [UR20+0x1c] ;  /* 0x00001c14ff037984 */ /* 0x00ee620008000800 */
[C---:B----4-:R-:W-:Y:S01]  /*0900*/  SHF.L.U64.HI R8, R10.reuse, 0x1, R11 ;  /* 0x000000010a087819 */ /* 0x050fe2000001020b */
[----:B------:R-:W-:-:S03]  /*0910*/  IMAD.SHL.U32 R5, R10, 0x2, RZ ;  /* 0x000000020a057824 */ /* 0x000fc600078e00ff */
[--C-:B------:R-:W-:Y:S02]  /*0920*/  SHF.R.U32.HI R10, RZ, 0x4, R8.reuse ;  /* 0x00000004ff0a7819 */ /* 0x100fe40000011608 */
[----:B------:R-:W-:-:S05]  /*0930*/  SHF.R.U64 R5, R5, 0x4, R8 ;  /* 0x0000000405057819 */ /* 0x000fca0000001208 */
[----:B------:R2:W-:Y:S01]  /*0940*/  STS [UR20+0xc], R5 ;  /* 0x00000c05ff007988 */ /* 0x0005e20008000814 */
[----:B------:R-:W-:Y:S02]  /*0950*/  LOP3.LUT R4, R4, 0x7, RZ, 0xb8, !PT ;  /* 0x0000000704047812 */ /* 0x000fe400078eb8ff */
[----:B-1----:R-:W-:-:S03]  /*0960*/  LOP3.LUT R3, R3, 0xf, R10, 0xb8, !PT ;  /* 0x0000000f03037812 */ /* 0x002fc600078eb80a */
[----:B------:R2:W-:Y:S04]  /*0970*/  STS [UR20+0x34], R4 ;  /* 0x00003404ff007988 */ /* 0x0005e80008000814 */
[----:B------:R2:W-:Y:S02]  /*0980*/  STS [UR20+0x1c], R3 ;  /* 0x00001c03ff007988 */ /* 0x0005e40008000814 */
.L_x_21:
[----:B------:R-:W-:Y:S05]  /*0990*/  BSYNC B1 ;  /* 0x0000000000017941 */ /* 0x000fea0003800000 */
.L_x_20:
[----:B------:R-:W-:Y:S04]  /*09a0*/  BSSY B2, `(.L_x_22) ;  /* 0x000001a000027945 */ /* 0x000fe80003800000 */
[----:B------:R-:W-:Y:S04]  /*09b0*/  BSSY B1, `(.L_x_23) ;  /* 0x0000015000017945 */ /* 0x000fe80003800000 */
[----:B------:R-:W-:Y:S05]  /*09c0*/  @P2 BRA `(.L_x_24) ;  /* 0x0000000000202947 */ /* 0x000fea0003800000 */
[----:B-1234-:R-:W1:Y:S02]  /*09d0*/  LDS R3, [UR20+0x34] ;  /* 0x00003414ff037984 */ /* 0x01ee640008000800 */
[----:B-1----:R-:W-:-:S05]  /*09e0*/  LOP3.LUT R3, R3, 0x38, RZ, 0xb8, !PT ;  /* 0x0000003803037812 */ /* 0x002fca00078eb8ff */
[----:B------:R1:W-:Y:S01]  /*09f0*/  STS [UR20+0x34], R3 ;  /* 0x00003403ff007988 */ /* 0x0003e20008000814 */
[----:B------:R-:W-:Y:S05]  /*0a00*/  @P2 BRA `(.L_x_25) ;  /* 0x0000000000202947 */ /* 0x000fea0003800000 */
[----:B-1----:R-:W1:Y:S01]  /*0a10*/  LDS R3, [UR20+0x8] ;  /* 0x00000814ff037984 */ /* 0x002e620008000800 */
[----:B------:R-:W-:-:S05]  /*0a20*/  IMAD.MOV.U32 R4, RZ, RZ, 0x780 ;  /* 0x00000780ff047424 */ /* 0x000fca00078e00ff */
[----:B-1----:R-:W-:-:S05]  /*0a30*/  LOP3.LUT R3, R3, 0x300, R4, 0xd8, !PT ;  /* 0x0000030003037812 */ /* 0x002fca00078ed804 */
[----:B------:R1:W-:Y:S02]  /*0a40*/  STS [UR20+0x8], R3 ;  /* 0x00000803ff007988 */ /* 0x0003e40008000814 */
.L_x_24:
[----:B------:R-:W-:Y:S05]  /*0a50*/  @P2 BRA `(.L_x_26) ;  /* 0x0000000000282947 */ /* 0x000fea0003800000 */
[----:B-1234-:R-:W1:Y:S02]  /*0a60*/  LDS R3, [UR20+0x8] ;  /* 0x00000814ff037984 */ /* 0x01ee640008000800 */
[----:B-1----:R-:W-:-:S05]  /*0a70*/  LOP3.LUT R3, R3, 0x1800, RZ, 0xb8, !PT ;  /* 0x0000180003037812 */ /* 0x002fca00078eb8ff */
[----:B------:R2:W-:Y:S02]  /*0a80*/  STS [UR20+0x8], R3 ;  /* 0x00000803ff007988 */ /* 0x0005e40008000814 */
.L_x_25:
[----:B------:R-:W-:Y:S05]  /*0a90*/  @P2 BREAK B1 ;  /* 0x0000000000012942 */ /* 0x000fea0003800000 */
[----:B------:R-:W-:Y:S05]  /*0aa0*/  @P2 BRA `(.L_x_27) ;  /* 0x0000000000242947 */ /* 0x000fea0003800000 */
[----:B-12---:R-:W1:Y:S01]  /*0ab0*/  LDS R3, [UR20+0x8] ;  /* 0x00000814ff037984 */ /* 0x006e620008000800 */
[----:B------:R-:W-:-:S05]  /*0ac0*/  IMAD.MOV.U32 R4, RZ, RZ, 0x6000 ;  /* 0x00006000ff047424 */ /* 0x000fca00078e00ff */
[----:B-1----:R-:W-:-:S04]  /*0ad0*/  LOP3.LUT R3, R3, 0x6000, R4, 0xd8, !PT ;  /* 0x0000600003037812 */ /* 0x002fc800078ed804 */
[----:B------:R-:W-:-:S05]  /*0ae0*/  LOP3.LUT R3, R3, 0x400000, RZ, 0xb8, !PT ;  /* 0x0040000003037812 */ /* 0x000fca00078eb8ff */
[----:B------:R1:W-:Y:S02]  /*0af0*/  STS [UR20+0x8], R3 ;  /* 0x00000803ff007988 */ /* 0x0003e40008000814 */
.L_x_26:
[----:B------:R-:W-:Y:S05]  /*0b00*/  BSYNC B1 ;  /* 0x0000000000017941 */ /* 0x000fea0003800000 */
.L_x_23:
[----:B-1234-:R-:W1:Y:S02]  /*0b10*/  @!P2 LDS R3, [UR20+0x8] ;  /* 0x00000814ff03a984 */ /* 0x01ee640008000800 */
[----:B-1----:R-:W-:-:S05]  /*0b20*/  @!P2 LOP3.LUT R3, R3, 0x8000, RZ, 0xb8, !PT ;  /* 0x000080000303a812 */ /* 0x002fca00078eb8ff */
[----:B------:R3:W-:Y:S02]  /*0b30*/  @!P2 STS [UR20+0x8], R3 ;  /* 0x00000803ff00a988 */ /* 0x0007e40008000814 */
.L_x_27:
[----:B------:R-:W-:Y:S05]  /*0b40*/  BSYNC B2 ;  /* 0x0000000000027941 */ /* 0x000fea0003800000 */
.L_x_22:
[----:B------:R-:W-:Y:S05]  /*0b50*/  WARPSYNC.ALL ;  /* 0x0000000000007948 */ /* 0x000fea0003800000 */
[----:B------:R-:W-:-:S04]  /*0b60*/  UIADD3 UR31, UR5, 0x80, URZ ;  /* 0x00000080051f7890 */ /* 0x000fc8000fffe03f */
[----:B------:R-:W-:-:S04]  /*0b70*/  UIADD3 UR30, UP0, UR31, UR32, URZ ;  /* 0x000000201f1e7290 */ /* 0x000fc8000ff1e03f */
[----:B------:R-:W-:Y:S01]  /*0b80*/  ULEA.HI.X.SX32 UR31, UR31, UR33, 0x1, UP0 ;  /* 0x000000211f1f7291 */ /* 0x000fe200080f0e3f */
[----:B------:R-:W-:Y:S11]  /*0b90*/  @P0 BRA `(.L_x_28) ;  /* 0x0000000000280947 */ /* 0x000ff60003800000 */
[----:B-123--:R-:W1:Y:S01]  /*0ba0*/  S2R R3, SR_LANEID ;  /* 0x0000000000037919 */ /* 0x00ee620000000000 */
[----:B------:R-:W-:Y:S05]  /*0bb0*/  WARPSYNC.ALL ;  /* 0x0000000000007948 */ /* 0x000fea0003800000 */
[----:B-1----:R-:W-:-:S05]  /*0bc0*/  IMAD.SHL.U32 R8, R3, 0x4, RZ ;  /* 0x0000000403087824 */ /* 0x002fca00078e00ff */
[----:B------:R-:W1:Y:S01]  /*0bd0*/  LDS R3, [R8+UR20] ;  /* 0x0000001408037984 */ /* 0x000e620008000800 */
[----:B------:R-:W-:-:S05]  /*0be0*/  IADD3 R4, P1, R8, UR30, RZ ;  /* 0x0000001e08047c10 */ /* 0x000fca000ff3e0ff */
[----:B------:R-:W-:-:S05]  /*0bf0*/  IMAD.X R5, RZ, RZ, UR31, P1 ;  /* 0x0000001fff057e24 */ /* 0x000fca00088e06ff */
[----:B-1----:R4:W2:Y:S01]  /*0c00*/  ATOMG.E.EXCH.STRONG.GPU PT, RZ, [R4], R3 ;  /* 0x0000000304ff73a8 */ /* 0x0028a200041ee100 */
[----:B------:R-:W-:-:S04]  /*0c10*/  DEPBAR {5,4,3,2,1,0} ;  /* 0x0000003f0000791a */ /* 0x000fc80000000000 */
[----:B------:R4:W-:Y:S01]  /*0c20*/  UTMACCTL.IV [UR30] ;  /* 0x000000001e0079b9 */ /* 0x0009e20008000000 */
[----:B------:R-:W-:Y:S01]  /*0c30*/  NOP ;  /* 0x0000000000007918 */ /* 0x000fe20000000000 */
.L_x_28:
[----:B------:R-:W-:Y:S05]  /*0c40*/  @P0 BRA `(.L_x_29) ;  /* 0x00000000000c0947 */ /* 0x000fea0003800000 */
[----:B------:R0:W-:Y:S01]  /*0c50*/  UTMACMDFLUSH ;  /* 0x00000000000079b7 */ /* 0x0001e20000000000 */
[----:B------:R-:W-:Y:S05]  /*0c60*/  @P0 BRA `(.L_x_29) ;  /* 0x0000000000040947 */ /* 0x000fea0003800000 */
[----:B------:R-:W-:-:S04]  /*0c70*/  DEPBAR.LE SB0, 0x0 ;  /* 0x000080000000791a */ /* 0x000fc80000000000 */
.L_x_29:
[----:B------:R-:W-:Y:S05]  /*0c80*/  WARPSYNC.ALL ;  /* 0x0000000000007948 */ /* 0x000fea0003800000 */
[----:B--2---:R-:W-:Y:S06]  /*0c90*/  BAR.SYNC.DEFER_BLOCKING 0x0 ;  /* 0x0000000000007b1d */ /* 0x004fec0000010000 */
[----:B------:R-:W-:Y:S02]  /*0ca0*/  BSSY B2, `(.L_x_30) ;  /* 0x000000b000027945 */ /* 0x000fe40003800000 */
[----:B------:R-:W-:Y:S06]  /*0cb0*/  BAR.SYNC.DEFER_BLOCKING 0x0 ;  /* 0x0000000000007b1d */ /* 0x000fec0000010000 */
[----:B------:R2:W-:Y:S01]  /*0cc0*/  @!P0 STS [R12], RZ ;  /* 0x000000ff0c008388 */ /* 0x0005e20000000800 */
[----:B------:R-:W-:Y:S01]  /*0cd0*/  NOP ;  /* 0x0000000000007918 */ /* 0x000fe20000000000 */
[----:B------:R-:W-:Y:S05]  /*0ce0*/  @P2 BRA `(.L_x_31) ;  /* 0x0000000000182947 */ /* 0x000fea0003800000 */
[----:B-1-34-:R-:W1:Y:S01]  /*0cf0*/  LDS R3, [UR20+0x8] ;  /* 0x00000814ff037984 */ /* 0x01ae620008000800 */
[----:B------:R-:W3:Y:S01]  /*0d00*/  LDC.64 R8, c[0x0][0x220] ;  /* 0x00008800ff087b82 */ /* 0x000ee20000000a00 */
[----:B------:R-:W-:Y:S02]  /*0d10*/  IMAD.MOV.U32 R4, RZ, RZ, 0x70 ;  /* 0x00000070ff047424 */ /* 0x000fe400078e00ff */
[----:B---3--:R3:W-:Y:S03]  /*0d20*/  STS.64 [UR20], R8 ;  /* 0x00000008ff007988 */ /* 0x0087e60008000a14 */
[----:B-1----:R-:W-:-:S05]  /*0d30*/  LOP3.LUT R3, R3, 0x10, R4, 0xd8, !PT ;  /* 0x0000001003037812 */ /* 0x002fca00078ed804 */
[----:B------:R3:W-:Y:S02]  /*0d40*/  STS [UR20+0x8], R3 ;  /* 0x00000803ff007988 */ /* 0x0007e40008000814 */
.L_x_31:
[----:B----4-:R-:W-:Y:S05]  /*0d50*/  BSYNC B2 ;  /* 0x0000000000027941 */ /* 0x010fea0003800000 */
.L_x_30:
[----:B------:R-:W-:Y:S04]  /*0d60*/  BSSY B3, `(.L_x_32) ;  /* 0x0000011000037945 */ /* 0x000fe80003800000 */
[----:B------:R-:W-:Y:S04]  /*0d70*/  BSSY B2, `(.L_x_33) ;  /* 0x000000e000027945 */ /* 0x000fe80003800000 */
[----:B------:R-:W-:Y:S05]  /*0d80*/  @P2 BRA `(.L_x_34) ;  /* 0x0000000000242947 */ /* 0x000fea0003800000 */
[----:B-1-3--:R-:W1:Y:S01]  /*0d90*/  LDS R3, [UR20+0x34] ;  /* 0x00003414ff037984 */ /* 0x00ae620008000800 */
[----:B------:R-:W-:-:S05]  /*0da0*/  IMAD.MOV.U32 R4, RZ, RZ, 0x3f000000 ;  /* 0x3f000000ff047424 */ /* 0x000fca00078e00ff */
[----:B-1----:R-:W-:-:S05]  /*0db0*/  LOP3.LUT R3, R3, 0xff000000, R4, 0xb8, !PT ;  /* 0xff00000003037812 */ /* 0x002fca00078eb804 */
[----:B------:R1:W-:Y:S01]  /*0dc0*/  STS [UR20+0x34], R3 ;  /* 0x00003403ff007988 */ /* 0x0003e20008000814 */
[----:B------:R-:W-:Y:S05]  /*0dd0*/  @P2 BRA `(.L_x_35) ;  /* 0x00000000001c2947 */ /* 0x000fea0003800000 */
[----:B-1----:R-:W1:Y:S01]  /*0de0*/  LDS R3, [UR20+0x38] ;  /* 0x00003814ff037984 */ /* 0x002e620008000800 */
[----:B------:R-:W-:-:S05]  /*0df0*/  IMAD.MOV.U32 R4, RZ, RZ, 0xff ;  /* 0x000000ffff047424 */ /* 0x000fca00078e00ff */
[----:B-1----:R-:W-:-:S05]  /*0e00*/  LOP3.LUT R3, R3, 0xff, R4, 0xb8, !PT ;  /* 0x000000ff03037812 */ /* 0x002fca00078eb804 */
[----:B------:R4:W-:Y:S02]  /*0e10*/  STS [UR20+0x38], R3 ;  /* 0x00003803ff007988 */ /* 0x0009e40008000814 */
.L_x_34:
[----:B------:R-:W-:Y:S05]  /*0e20*/  @P2 BREAK B2 ;  /* 0x0000000000022942 */ /* 0x000fea0003800000 */
[----:B------:R-:W-:Y:S05]  /*0e30*/  @P2 BRA `(.L_x_36) ;  /* 0x00000000000c2947 */ /* 0x000fea0003800000 */
[----:B------:R1:W-:Y:S02]  /*0e40*/  STS [UR20+0x20], R7 ;  /* 0x00002007ff007988 */ /* 0x0003e40008000814 */
.L_x_35:
[----:B------:R-:W-:Y:S05]  /*0e50*/  BSYNC B2 ;  /* 0x0000000000027941 */ /* 0x000fea0003800000 */
.L_x_33:
[----:B------:R1:W-:Y:S02]  /*0e60*/  @!P2 STS [UR20+0x24], R6 ;  /* 0x00002406ff00a988 */ /* 0x0003e40008000814 */
.L_x_36:
[----:B------:R-:W-:Y:S05]  /*0e70*/  BSYNC B3 ;  /* 0x0000000000037941 */ /* 0x000fea0003800000 */
.L_x_32:
[----:B------:R-:W-:Y:S05]  /*0e80*/  WARPSYNC.ALL ;  /* 0x0000000000007948 */ /* 0x000fea0003800000 */
[----:B------:R-:W-:Y:S04]  /*0e90*/  BSSY B3, `(.L_x_37) ;  /* 0x000000e000037945 */ /* 0x000fe80003800000 */
[----:B------:R-:W-:Y:S05]  /*0ea0*/  @P2 BRA `(.L_x_38) ;  /* 0x0000000000302947 */ /* 0x000fea0003800000 */
[----:B------:R-:W5:Y:S01]  /*0eb0*/  LDS R4, [UR20+0x34] ;  /* 0x00003414ff047984 */ /* 0x000f620008000800 */
[----:B---3--:R-:W3:Y:S03]  /*0ec0*/  LDC.64 R8, c[0x0][0x248] ;  /* 0x00009200ff087b82 */ /* 0x008ee60000000a00 */
[----:B-1--4-:R-:W1:Y:S01]  /*0ed0*/  LDS R3, [UR20+0x1c] ;  /* 0x00001c14ff037984 */ /* 0x012e620008000800 */
[C---:B---3--:R-:W-:Y:S01]  /*0ee0*/  SHF.L.U64.HI R6, R8.reuse, 0x1, R9 ;  /* 0x0000000108067819 */ /* 0x048fe20000010209 */
[----:B------:R-:W-:-:S03]  /*0ef0*/  IMAD.SHL.U32 R5, R8, 0x2, RZ ;  /* 0x0000000208057824 */ /* 0x000fc600078e00ff */
[--C-:B------:R-:W-:Y:S02]  /*0f00*/  SHF.R.U32.HI R8, RZ, 0x4, R6.reuse ;  /* 0x00000004ff087819 */ /* 0x100fe40000011606 */
[----:B------:R-:W-:-:S05]  /*0f10*/  SHF.R.U64 R5, R5, 0x4, R6 ;  /* 0x0000000405057819 */ /* 0x000fca0000001206 */
[----:B------:R3:W-:Y:S01]  /*0f20*/  STS [UR20+0xc], R5 ;  /* 0x00000c05ff007988 */ /* 0x0007e20008000814 */
[----:B-----5:R-:W-:Y:S02]  /*0f30*/  LOP3.LUT R4, R4, 0x7, RZ, 0xb8, !PT ;  /* 0x0000000704047812 */ /* 0x020fe400078eb8ff */
[----:B-1----:R-:W-:-:S03]  /*0f40*/  LOP3.LUT R3, R3, 0xf, R8, 0xb8, !PT ;  /* 0x0000000f03037812 */ /* 0x002fc600078eb808 */
[----:B------:R3:W-:Y:S04]  /*0f50*/  STS [UR20+0x34], R4 ;  /* 0x00003404ff007988 */ /* 0x0007e80008000814 */
[----:B------:R3:W-:Y:S02]  /*0f60*/  STS [UR20+0x1c], R3 ;  /* 0x00001c03ff007988 */ /* 0x0007e40008000814 */
.L_x_38:
[----:B------:R-:W-:Y:S05]  /*0f70*/  BSYNC B3 ;  /* 0x0000000000037941 */ /* 0x000fea0003800000 */
.L_x_37:
[----:B------:R-:W-:Y:S04]  /*0f80*/  BSSY B3, `(.L_x_39) ;  /* 0x000001a000037945 */ /* 0x000fe80003800000 */
[----:B------:R-:W-:Y:S04]  /*0f90*/  BSSY B4, `(.L_x_40) ;  /* 0x0000015000047945 */ /* 0x000fe80003800000 */
[----:B------:R-:W-:Y:S05]  /*0fa0*/  @P2 BRA `(.L_x_41) ;  /* 0x0000000000202947 */ /* 0x000fea0003800000 */
[----:B-1-34-:R-:W1:Y:S02]  /*0fb0*/  LDS R3, [UR20+0x34] ;  /* 0x00003414ff037984 */ /* 0x01ae640008000800 */
[----:B-1----:R-:W-:-:S05]  /*0fc0*/  LOP3.LUT R3, R3, 0x38, RZ, 0xb8, !PT ;  /* 0x0000003803037812 */ /* 0x002fca00078eb8ff */
[----:B------:R1:W-:Y:S01]  /*0fd0*/  STS [UR20+0x34], R3 ;  /* 0x00003403ff007988 */ /* 0x0003e20008000814 */
[----:B------:R-:W-:Y:S05]  /*0fe0*/  @P2 BRA `(.L_x_42) ;  /* 0x0000000000202947 */ /* 0x000fea0003800000 */
[----:B-1----:R-:W1:Y:S01]  /*0ff0*/  LDS R3, [UR20+0x8] ;  /* 0x00000814ff037984 */ /* 0x002e620008000800 */
[----:B------:R-:W-:-:S05]  /*1000*/  IMAD.MOV.U32 R4, RZ, RZ, 0x780 ;  /* 0x00000780ff047424 */ /* 0x000fca00078e00ff */
[----:B-1----:R-:W-:-:S05]  /*1010*/  LOP3.LUT R3, R3, 0x300, R4, 0xd8, !PT ;  /* 0x0000030003037812 */ /* 0x002fca00078ed804 */
[----:B------:R1:W-:Y:S02]  /*1020*/  STS [UR20+0x8], R3 ;  /* 0x00000803ff007988 */ /* 0x0003e40008000814 */
.L_x_41:
[----:B------:R-:W-:Y:S05]  /*1030*/  @P2 BRA `(.L_x_43) ;  /* 0x0000000000282947 */ /* 0x000fea0003800000 */
[----:B-1-34-:R-:W1:Y:S02]  /*1040*/  LDS R3, [UR20+0x8] ;  /* 0x00000814ff037984 */ /* 0x01ae640008000800 */
[----:B-1----:R-:W-:-:S05]  /*1050*/  LOP3.LUT R3, R3, 0x1800, RZ, 0xb8, !PT ;  /* 0x0000180003037812 */ /* 0x002fca00078eb8ff */
[----:B------:R3:W-:Y:S02]  /*1060*/  STS [UR20+0x8], R3 ;  /* 0x00000803ff007988 */ /* 0x0007e40008000814 */
.L_x_42:
[----:B------:R-:W-:Y:S05]  /*1070*/  @P2 BREAK B4 ;  /* 0x0000000000042942 */ /* 0x000fea0003800000 */
[----:B------:R-:W-:Y:S05]  /*1080*/  @P2 BRA `(.L_x_44) ;  /* 0x0000000000242947 */ /* 0x000fea0003800000 */
[----:B-1-3--:R-:W1:Y:S01]  /*1090*/  LDS R3, [UR20+0x8] ;  /* 0x00000814ff037984 */ /* 0x00ae620008000800 */
[----:B------:R-:W-:-:S05]  /*10a0*/  IMAD.MOV.U32 R4, RZ, RZ, 0x6000 ;  /* 0x00006000ff047424 */ /* 0x000fca00078e00ff */
[----:B-1----:R-:W-:-:S04]  /*10b0*/  LOP3.LUT R3, R3, 0x6000, R4, 0xd8, !PT ;  /* 0x0000600003037812 */ /* 0x002fc800078ed804 */
[----:B------:R-:W-:-:S05]  /*10c0*/  LOP3.LUT R3, R3, 0x400000, RZ, 0xb8, !PT ;  /* 0x0040000003037812 */ /* 0x000fca00078eb8ff */
[----:B------:R1:W-:Y:S02]  /*10d0*/  STS [UR20+0x8], R3 ;  /* 0x00000803ff007988 */ /* 0x0003e40008000814 */
.L_x_43:
[----:B------:R-:W-:Y:S05]  /*10e0*/  BSYNC B4 ;  /* 0x0000000000047941 */ /* 0x000fea0003800000 */
.L_x_40:
[----:B-1-34-:R-:W1:Y:S02]  /*10f0*/  @!P2 LDS R3, [UR20+0x8] ;  /* 0x00000814ff03a984 */ /* 0x01ae640008000800 */
[----:B-1----:R-:W-:-:S05]  /*1100*/  @!P2 LOP3.LUT R3, R3, 0x8000, RZ, 0xb8, !PT ;  /* 0x000080000303a812 */ /* 0x002fca00078eb8ff */
[----:B------:R4:W-:Y:S02]  /*1110*/  @!P2 STS [UR20+0x8], R3 ;  /* 0x00000803ff00a988 */ /* 0x0009e40008000814 */
.L_x_44:
[----:B------:R-:W-:Y:S05]  /*1120*/  BSYNC B3 ;  /* 0x0000000000037941 */ /* 0x000fea0003800000 */
.L_x_39:
[----:B------:R-:W-:Y:S05]  /*1130*/  WARPSYNC.ALL ;  /* 0x0000000000007948 */ /* 0x000fea0003800000 */
[----:B------:R-:W-:Y:S01]  /*1140*/  UIADD3 UR5, UR5, 0x100, URZ ;  /* 0x0000010005057890 */ /* 0x000fe2000fffe03f */
[----:B------:R-:W-:Y:S02]  /*1150*/  ISETP.GE.AND P1, PT, R14, 0x1, PT ;  /* 0x000000010e00780c */ /* 0x000fe40003f26270 */
[----:B------:R-:W-:Y:S02]  /*1160*/  CS2R R120, SRZ ;  /* 0x0000000000787805 */ /* 0x000fe4000001ff00 */
[----:B------:R-:W-:Y:S01]  /*1170*/  CS2R R122, SRZ ;  /* 0x00000000007a7805 */ /* 0x000fe2000001ff00 */
[----:B------:R-:W-:Y:S01]  /*1180*/  UIADD3 UR32, UP0, UR5, UR32, URZ ;  /* 0x0000002005207290 */ /* 0x000fe2000ff1e03f */
[----:B------:R-:W-:-:S02]  /*1190*/  CS2R R124, SRZ ;  /* 0x00000000007c7805 */ /* 0x000fc4000001ff00 */
[----:B------:R-:W-:Y:S02]  /*11a0*/  CS2R R126, SRZ ;  /* 0x00000000007e7805 */ /* 0x000fe4000001ff00 */
[----:B------:R-:W-:Y:S01]  /*11b0*/  CS2R R128, SRZ ;  /* 0x0000000000807805 */ /* 0x000fe2000001ff00 */
[----:B------:R-:W-:Y:S01]  /*11c0*/  ULEA.HI.X.SX32 UR33, UR5, UR33, 0x1, UP0 ;  /* 0x0000002105217291 */ /* 0x000fe200080f0e3f */
[----:B------:R-:W-:Y:S02]  /*11d0*/  CS2R R130, SRZ ;  /* 0x0000000000827805 */ /* 0x000fe4000001ff00 */
[----:B------:R-:W-:Y:S02]  /*11e0*/  CS2R R132, SRZ ;  /* 0x0000000000847805 */ /* 0x000fe4000001ff00 */
[----:B------:R-:W-:Y:S02]  /*11f0*/  CS2R R134, SRZ ;  /* 0x0000000000867805 */ /* 0x000fe4000001ff00 */
[----:B------:R-:W-:-:S02]  /*1200*/  CS2R R136, SRZ ;  /* 0x0000000000887805 */ /* 0x000fc4000001ff00 */
[----:B------:R-:W-:Y:S02]  /*1210*/  CS2R R138, SRZ ;  /* 0x00000000008a7805 */ /* 0x000fe4000001ff00 */
[----:B------:R-:W-:Y:S02]  /*1220*/  CS2R R140, SRZ ;  /* 0x00000000008c7805 */ /* 0x000fe4000001ff00 */
        /* <DEDUP_REMOVED lines=40> */
[----:B------:R-:W-:Y:S01]  /*14b0*/  CS2R R30, SRZ ;  /* 0x00000000001e7805 */ /* 0x000fe2000001ff00 */
[----:B------:R-:W-:Y:S01]  /*14c0*/  IMAD.MOV.U32 R32, RZ, RZ, RZ ;  /* 0x000000ffff207224 */ /* 0x000fe200078e00ff */
[----:B------:R-:W-:Y:S06]  /*14d0*/  @P0 BRA `(.L_x_45) ;  /* 0x0000000000280947 */ /* 0x000fec0003800000 */
[----:B-1-34-:R-:W1:Y:S01]  /*14e0*/  S2R R3, SR_LANEID ;  /* 0x0000000000037919 */ /* 0x01ae620000000000 */
[----:B------:R-:W-:Y:S05]  /*14f0*/  WARPSYNC.ALL ;  /* 0x0000000000007948 */ /* 0x000fea0003800000 */
[----:B-1----:R-:W-:-:S05]  /*1500*/  IMAD.SHL.U32 R6, R3, 0x4, RZ ;  /* 0x0000000403067824 */ /* 0x002fca00078e00ff */
[----:B------:R-:W1:Y:S01]  /*1510*/  LDS R3, [R6+UR20] ;  /* 0x0000001406037984 */ /* 0x000e620008000800 */
[----:B------:R-:W-:-:S05]  /*1520*/  IADD3 R4, P3, R6, UR32, RZ ;  /* 0x0000002006047c10 */ /* 0x000fca000ff7e0ff */
[----:B------:R-:W-:-:S05]  /*1530*/  IMAD.X R5, RZ, RZ, UR33, P3 ;  /* 0x00000021ff057e24 */ /* 0x000fca00098e06ff */
[----:B-1----:R1:W3:Y:S01]  /*1540*/  ATOMG.E.EXCH.STRONG.GPU PT, RZ, [R4], R3 ;  /* 0x0000000304ff73a8 */ /* 0x0022e200041ee100 */
[----:B------:R-:W-:-:S04]  /*1550*/  DEPBAR {5,4,3,2,1,0} ;  /* 0x0000003f0000791a */ /* 0x000fc80000000000 */
[----:B------:R1:W-:Y:S01]  /*1560*/  UTMACCTL.IV [UR32] ;  /* 0x00000000200079b9 */ /* 0x0003e20008000000 */
[----:B------:R-:W-:Y:S01]  /*1570*/  NOP ;  /* 0x0000000000007918 */ /* 0x000fe20000000000 */
.L_x_45:
[----:B------:R-:W-:Y:S05]  /*1580*/  @P0 BRA `(.L_x_46) ;  /* 0x00000000000c0947 */ /* 0x000fea0003800000 */
[----:B------:R0:W-:Y:S01]  /*1590*/  UTMACMDFLUSH ;  /* 0x00000000000079b7 */ /* 0x0001e20000000000 */
[----:B------:R-:W-:Y:S05]  /*15a0*/  @P0 BRA `(.L_x_46) ;  /* 0x0000000000040947 */ /* 0x000fea0003800000 */
[----:B------:R-:W-:-:S04]  /*15b0*/  DEPBAR.LE SB0, 0x0 ;  /* 0x000080000000791a */ /* 0x000fc80000000000 */
.L_x_46:
[----:B------:R-:W-:Y:S05]  /*15c0*/  WARPSYNC.ALL ;  /* 0x0000000000007948 */ /* 0x000fea0003800000 */
[----:B---3--:R-:W-:Y:S01]  /*15d0*/  BAR.SYNC.DEFER_BLOCKING 0x0 ;  /* 0x0000000000007b1d */ /* 0x008fe20000010000 */
[----:B------:R-:W-:Y:S01]  /*15e0*/  USHF.L.U32 UR15, UR34, 0x8, URZ ;  /* 0x00000008220f7899 */ /* 0x000fe2000800063f */
[----:B------:R-:W-:Y:S01]  /*15f0*/  IMAD.MOV.U32 R33, RZ, RZ, RZ ;  /* 0x000000ffff217224 */ /* 0x000fe200078e00ff */
[----:B------:R-:W-:Y:S01]  /*1600*/  USHF.L.U32 UR18, UR23, 0x6, URZ ;  /* 0x0000000617127899 */ /* 0x000fe2000800063f */
[----:B------:R-:W-:Y:S02]  /*1610*/  CS2R R34, SRZ ;  /* 0x0000000000227805 */ /* 0x000fe4000001ff00 */
[----:B------:R-:W-:Y:S01]  /*1620*/  CS2R R36, SRZ ;  /* 0x0000000000247805 */ /* 0x000fe2000001ff00 */
[----:B------:R-:W-:Y:S01]  /*1630*/  VOTEU.ALL UP0, P2 ;  /* 0x00000000003f7886 */ /* 0x000fe20001000000 */
[----:B------:R-:W-:Y:S01]  /*1640*/  UMOV UR6, 0x1 ;  /* 0x0000000100067882 */ /* 0x000fe20000000000 */
[----:B------:R-:W-:Y:S01]  /*1650*/  VOTEU.ALL UP1, P2 ;  /* 0x00000000003f7886 */ /* 0x000fe20001020000 */
[----:B------:R-:W-:Y:S01]  /*1660*/  VOTEU.ALL UP2, P2 ;  /* 0x00000000003f7886 */ /* 0x000fe20001040000 */
[----:B------:R-:W-:Y:S01]  /*1670*/  CS2R R38, SRZ ;  /* 0x0000000000267805 */ /* 0x000fe2000001ff00 */
[----:B------:R-:W-:-:S04]  /*1680*/  @!UP0 UIADD3 UR8, -UR6, 0x100000, URZ ;  /* 0x0010000006088890 */ /* 0x000fc8000fffe13f */
[----:B------:R-:W-:Y:S02]  /*1690*/  @!UP0 USHF.L.U32 UR9, UR8, 0xb, URZ ;  /* 0x0000000b08098899 */ /* 0x000fe4000800063f */
[----:B------:R-:W-:Y:S01]  /*16a0*/  @!UP0 USHF.L.U32 UR8, UR8, 0x1, URZ ;  /* 0x0000000108088899 */ /* 0x000fe2000800063f */
        /* <DEDUP_REMOVED lines=9> */
[----:B------:R-:W-:Y:S01]  /*1740*/  VOTEU.ALL UP0, P2 ;  /* 0x00000000003f7886 */ /* 0x000fe20001000000 */
[----:B------:R-:W-:Y:S02]  /*1750*/  CS2R R46, SRZ ;  /* 0x00000000002e7805 */ /* 0x000fe4000001ff00 */
[----:B------:R-:W-:Y:S02]  /*1760*/  CS2R R48, SRZ ;  /* 0x0000000000307805 */ /* 0x000fe4000001ff00 */
[----:B------:R-:W-:Y:S02]  /*1770*/  CS2R R50, SRZ ;  /* 0x0000000000327805 */ /* 0x000fe4000001ff00 */
[----:B------:R-:W-:-:S02]  /*1780*/  CS2R R52, SRZ ;  /* 0x0000000000347805 */ /* 0x000fc4000001ff00 */
[----:B------:R-:W-:Y:S01]  /*1790*/  CS2R R54, SRZ ;  /* 0x0000000000367805 */ /* 0x000fe2000001ff00 */
[----:B------:R-:W3:Y:S02]  /*17a0*/  FENCE.VIEW.ASYNC.S ;  /* 0x00000000000073c6 */ /* 0x000ee40000000000 */
[----:B---3--:R3:W4:Y:S02]  /*17b0*/  @!UP0 SYNCS.EXCH.64 URZ, [UR20+0xf000], UR8 ;  /* 0x00f00008143f85b2 */ /* 0x0087240008000100 */
[----:B----4-:R-:W-:Y:S06]  /*17c0*/  BAR.SYNC.DEFER_BLOCKING 0x0 ;  /* 0x0000000000007b1d */ /* 0x010fec0000010000 */
[----:B------:R3:W4:Y:S02]  /*17d0*/  @!UP1 SYNCS.EXCH.64 URZ, [UR20+0xf008], UR10 ;  /* 0x00f0080a143f95b2 */ /* 0x0007240008000100 */
[----:B----4-:R-:W-:Y:S06]  /*17e0*/  BAR.SYNC.DEFER_BLOCKING 0x0 ;  /* 0x0000000000007b1d */ /* 0x010fec0000010000 */
[----:B------:R3:W4:Y:S01]  /*17f0*/  @!UP2 SYNCS.EXCH.64 URZ, [UR20+0xf010], UR6 ;  /* 0x00f01006143fa5b2 */ /* 0x0007220008000100 */
[----:B------:R-:W-:Y:S05]  /*1800*/  @!P1 BRA `(.L_x_47) ;  /* 0x0000000800389947 */ /* 0x000fea0003800000 */
        /* <DEDUP_REMOVED lines=63> */
[----:B------:R-:W-:Y:S01]  /*1c00*/  CS2R R54, SRZ ;  /* 0x0000000000367805 */ /* 0x000fe2000001ff00 */
[----:B------:R-:W-:Y:S01]  /*1c10*/  UMOV UR5, URZ ;  /* 0x0000003f00057c82 */ /* 0x000fe20008000000 */
[----:B------:R-:W-:-:S05]  /*1c20*/  UMOV UR14, URZ ;  /* 0x0000003f000e7c82 */ /* 0x000fca0008000000 */
.L_x_49:
[----:B----4-:R-:W-:Y:S01]  /*1c30*/  BAR.SYNC.DEFER_BLOCKING 0x0 ;  /* 0x0000000000007b1d */ /* 0x010fe20000010000 */
[----:B------:R-:W-:Y:S01]  /*1c40*/  ULEA UR21, UR5, UR20, 0x3 ;  /* 0x0000001405157291 */ /* 0x000fe2000f8e183f */
[----:B-1----:R-:W-:Y:S01]  /*1c50*/  @!P2 IMAD.MOV.U32 R4, RZ, RZ, 0x5000 ;  /* 0x00005000ff04a424 */ /* 0x002fe200078e00ff */
[----:B------:R-:W-:Y:S01]  /*1c60*/  ELECT P0, URZ, PT ;  /* 0x00000000003f782f */ /* 0x000fe20003800000 */
[----:B------:R-:W-:Y:S01]  /*1c70*/  IMAD.U32 R3, RZ, RZ, UR4 ;  /* 0x00000004ff037e24 */ /* 0x000fe2000f8e00ff */
[----:B------:R-:W-:Y:S02]  /*1c80*/  ULEA UR12, UR5, UR20, 0xe ;  /* 0x00000014050c7291 */ /* 0x000fe4000f8e703f */
[C---:B------:R-:W-:Y:S02]  /*1c90*/  ISETP.LT.U32.AND P0, PT, R2.reuse, 0x20, P0 ;  /* 0x000000200200780c */ /* 0x040fe40000701070 */
[----:B------:R-:W-:Y:S02]  /*1ca0*/  ELECT P1, URZ, PT ;  /* 0x00000000003f782f */ /* 0x000fe40003820000 */
[----:B------:R-:W-:Y:S01]  /*1cb0*/  SHF.L.U32 R3, R3, 0x1f, RZ ;  /* 0x0000001f03037819 */ /* 0x000fe200000006ff */
[----:B------:R-:W-:Y:S01]  /*1cc0*/  ULEA UR16, UR5, UR20, 0xc ;  /* 0x0000001405107291 */ /* 0x000fe2000f8e603f */
[----:B------:R-:W-:Y:S01]  /*1cd0*/  ISETP.LT.U32.AND P1, PT, R2, 0x20, P1 ;  /* 0x000000200200780c */ /* 0x000fe20000f21070 */
[----:B------:R-:W-:-:S02]  /*1ce0*/  UMOV UR19, UR14 ;  /* 0x0000000e00137c82 */ /* 0x000fc40008000000 */
[----:B------:R-:W-:Y:S02]  /*1cf0*/  UIADD3 UR16, UR16, 0xc000, URZ ;  /* 0x0000c00010107890 */ /* 0x000fe4000fffe03f */
[----:B---3--:R-:W-:Y:S02]  /*1d00*/  USHF.R.U32.HI UR8, URZ, 0x4, UR12 ;  /* 0x000000043f087899 */ /* 0x008fe4000801160c */
[----:B------:R-:W-:Y:S01]  /*1d10*/  USHF.R.U32.HI UR10, URZ, 0x4, UR16 ;  /* 0x000000043f0a7899 */ /* 0x000fe20008011610 */
[----:B------:R-:W-:Y:S01]  /*1d20*/  VOTEU.ANY UP0, P0 ;  /* 0x00000000003f7886 */ /* 0x000fe20000000100 */
[----:B------:R-:W-:Y:S01]  /*1d30*/  VOTEU.ANY UP2, P0 ;  /* 0x00000000003f7886 */ /* 0x000fe20000040100 */
[----:B------:R-:W-:Y:S01]  /*1d40*/  USGXT.U32 UR8, UR8, 0xe ;  /* 0x0000000e0808789a */ /* 0x000fe20008000000 */
[----:B------:R1:W-:Y:S01]  /*1d50*/  @!P2 SYNCS.ARRIVE.TRANS64 RZ, [UR21+0xf000], R4 ;  /* 0x00f00004ffffa9a7 */ /* 0x0003e20008000015 */
[----:B------:R3:W-:Y:S06]  /*1d60*/  MEMBAR.ALL.CTA ;  /* 0x0000000000007992 */ /* 0x0007ec0000008000 */
[----:B---3--:R-:W3:Y:S01]  /*1d70*/  FENCE.VIEW.ASYNC.S ;  /* 0x00000000000073c6 */ /* 0x008ee20000000000 */
[----:B------:R-:W-:Y:S01]  /*1d80*/  @UP0 UIADD3 UR13, UR21, 0xf000, URZ ;  /* 0x0000f000150d0890 */ /* 0x000fe2000fffe03f */
[----:B------:R-:W-:Y:S01]  /*1d90*/  @UP0 UMOV UR6, UR28 ;  /* 0x0000001c00060c82 */ /* 0x000fe20008000000 */
[----:B------:R-:W-:Y:S01]  /*1da0*/  @UP0 UMOV UR7, UR29 ;  /* 0x0000001d00070c82 */ /* 0x000fe20008000000 */
[----:B---3--:R-:W-:Y:S01]  /*1db0*/  VOTEU.ANY UP1, P1 ;  /* 0x00000000003f7886 */ /* 0x008fe20000820100 */
[----:B------:R-:W-:Y:S01]  /*1dc0*/  VOTEU.ANY UP3, P1 ;  /* 0x00000000003f7886 */ /* 0x000fe20000860100 */
[----:B------:R-:W-:Y:S01]  /*1dd0*/  USGXT.U32 UR10, UR10, 0xe ;  /* 0x0000000e0a0a789a */ /* 0x000fe20008000000 */
[----:B------:R-:W-:-:S02]  /*1de0*/  UMOV UR9, 0x80000020 ;  /* 0x8000002000097882 */ /* 0x000fc40000000000 */
[----:B------:R-:W-:Y:S01]  /*1df0*/  @UP1 UIADD3 UR17, UR21, 0xf000, URZ ;  /* 0x0000f00015111890 */ /* 0x000fe2000fffe03f */
[----:B------:R-:W-:Y:S01]  /*1e00*/  @UP1 UMOV UR24, UR30 ;  /* 0x0000001e00181c82 */ /* 0x000fe20008000000 */
[----:B------:R-:W-:Y:S01]  /*1e10*/  @UP1 UMOV UR25, UR31 ;  /* 0x0000001f00191c82 */ /* 0x000fe20008000000 */
[----:B------:R-:W-:Y:S01]  /*1e20*/  UMOV UR11, 0x40000040 ;  /* 0x40000040000b7882 */ /* 0x000fe20000000000 */
[----:B------:R-:W-:Y:S06]  /*1e30*/  BAR.SYNC.DEFER_BLOCKING 0x0 ;  /* 0x0000000000007b1d */ /* 0x000fec0000010000 */
[----:B------:R1:W-:Y:S02]  /*1e40*/  @UP2 UTMALDG.2D [UR12], [UR6] ;  /* 0x0000000c060025b4 */ /* 0x0003e40008008000 */
[----:B------:R-:W-:Y:S06]  /*1e50*/  BAR.SYNC.DEFER_BLOCKING 0x0 ;  /* 0x0000000000007b1d */ /* 0x000fec0000010000 */
[----:B------:R1:W-:Y:S02]  /*1e60*/  @UP3 UTMALDG.2D [UR16], [UR24] ;  /* 0x00000010180035b4 */ /* 0x0003e40008008000 */
[----:B------:R-:W-:Y:S06]  /*1e70*/  BAR.SYNC.DEFER_BLOCKING 0x0 ;  /* 0x0000000000007b1d */ /* 0x000fec0000010000 */
[----:B------:R-:W3:Y:S02]  /*1e80*/  SYNCS.PHASECHK.TRANS64.TRYWAIT P0, [UR21+0xf000], R3 ;  /* 0x00f00003ff0075a7 */ /* 0x000ee40008000155 */
[----:B-1-3--:R-:W-:Y:S05]  /*1e90*/  @!P0 BRA `(.L_x_48) ;  /* 0x0000000800688947 */ /* 0x00afea0003800000 */
.L_x_50:
[----:B------:R-:W-:Y:S02]  /*1ea0*/  WARPGROUP.DEPBAR.LE gsb0, 0x0 ;  /* 0x00008000000079c5 */ /* 0x000fe40000010000 */
[----:B------:R-:W-:Y:S01]  /*1eb0*/  WARPGROUP.ARRIVE ;  /* 0x00000000000079c5 */ /* 0x000fe20000000000 */
[----:B------:R-:W-:Y:S01]  /*1ec0*/  UIADD3 UR24, UP0, UR8, 0x2, URZ ;  /* 0x0000000208187890 */ /* 0x000fe2000ff1e03f */
[----:B------:R-:W1:Y:S01]  /*1ed0*/  LDC R3, c[0x0][0x230] ;  /* 0x00008c00ff037b82 */ /* 0x000e620000000800 */
[----:B------:R-:W-:Y:S01]  /*1ee0*/  UMOV UR6, URZ ;  /* 0x0000003f00067c82 */ /* 0x000fe20008000000 */
[----:B------:R-:W-:Y:S01]  /*1ef0*/  UMOV UR26, 0x80 ;  /* 0x00000080001a7882 */ /* 0x000fe20000000000 */
[----:B------:R-:W-:Y:S01]  /*1f00*/  UIADD3.X UR25, UR6, -0x7fffffe0, URZ, UP0, !UPT ;  /* 0x8000002006197890 */ /* 0x000fe200087fe43f */
[----:B------:R-:W-:Y:S01]  /*1f10*/  HGMMA.64x64x16.F32 R120, gdesc[UR8].tnspB, R120 ;  /* 0x40e00000087879f0 */ /* 0x000fe20008700878 */
[----:B------:R-:W-:Y:S01]  /*1f20*/  UMOV UR27, 0x40000040 ;  /* 0x40000040001b7882 */ /* 0x000fe20000000000 */
[----:B------:R-:W-:Y:S01]  /*1f30*/  UMOV UR6, UR10 ;  /* 0x0000000a00067c82 */ /* 0x000fe20008000000 */
[----:B------:R-:W-:Y:S01]  /*1f40*/  UMOV UR7, URZ ;  /* 0x0000003f00077c82 */ /* 0x000fe20008000000 */
[----:B------:R-:W-:-:S02]  /*1f50*/  UIADD3.64 UR8, UR24, 0xfe, URZ ;  /* 0x000000fe18087897 */ /* 0x000fc4000fffe03f */
[----:B------:R-:W-:Y:S02]  /*1f60*/  UIADD3.64 UR26, UR6, UR26, URZ ;  /* 0x0000001a061a7297 */ /* 0x000fe4000fffe03f */
[----:B------:R-:W-:Y:S02]  /*1f70*/  UIADD3.64 UR36, UR24, 0x100, URZ ;  /* 0x0000010018247897 */ /* 0x000fe4000fffe03f */
[----:B------:R-:W-:Y:S02]  /*1f80*/  UIADD3 UR14, UR14, 0x20, URZ ;  /* 0x000000200e0e7890 */ /* 0x000fe4000fffe03f */
[----:B------:R-:W-:Y:S01]  /*1f90*/  UIADD3 UR5, UR5, 0x1, URZ ;  /* 0x0000000105057890 */ /* 0x000fe2000fffe03f */
[----:B------:R-:W-:Y:S01]  /*1fa0*/  UMOV UR38, UR26 ;  /* 0x0000001a00267c82 */ /* 0x000fe20008000000 */
[----:B------:R-:W-:Y:S02]  /*1fb0*/  UMOV UR39, UR27 ;  /* 0x0000001b00277c82 */ /* 0x000fe40008000000 */
[----:B------:R-:W-:Y:S01]  /*1fc0*/  UISETP.NE.U32.AND UP0, UPT, UR5, 0x3, UPT ;  /* 0x000000030500788c */ /* 0x000fe2000bf05070 */
[----:B-1----:R-:W-:-:S03]  /*1fd0*/  ISETP.LE.AND P0, PT, R3, UR14, PT ;  /* 0x0000000e03007c0c */ /* 0x002fc6000bf03270 */
[----:B------:R-:W-:Y:S02]  /*1fe0*/  USEL UR6, URZ, 0x1, UP0 ;  /* 0x000000013f067887 */ /* 0x000fe40008000000 */
[----:B------:R-:W-:Y:S02]  /*1ff0*/  USEL UR5, UR5, URZ, UP0 ;  /* 0x0000003f05057287 */ /* 0x000fe40008000000 */
[----:B------:R-:W-:Y:S01]  /*2000*/  ULOP3.LUT UR4, UR4, UR6, URZ, 0x3c, !UPT ;  /* 0x0000000604047292 */ /* 0x000fe2000f8e3c3f */
[----:B------:R-:W-:Y:S04]  /*2010*/  HGMMA.64x64x16.F32 R120, gdesc[UR24].tnspB, R120 ;  /* 0x40e00000187879f0 */ /* 0x000fe80008700878 */
[----:B------:R-:W-:Y:S01]  /*2020*/  HGMMA.64x64x16.F32 R88, gdesc[UR8].tnspB, R88 ;  /* 0x40e00000085879f0 */ /* 0x000fe20008700858 */
[----:B------:R-:W-:-:S03]  /*2030*/  UIADD3.64 UR8, UR24, 0x1fe, URZ ;  /* 0x000001fe18087897 */ /* 0x000fc6000fffe03f */
[----:B------:R-:W-:Y:S01]  /*2040*/  HGMMA.64x64x16.F32 R88, gdesc[UR36].tnspB, R88 ;  /* 0x40e00000245879f0 */ /* 0x000fe20008700858 */
[----:B------:R-:W-:Y:S01]  /*2050*/  UIADD3.64 UR36, UR24, 0x200, URZ ;  /* 0x0000020018247897 */ /* 0x000fe2000fffe03f */
[----:B------:R-:W-:-:S04]  /*2060*/  UMOV UR38, UR26 ;  /* 0x0000001a00267c82 */ /* 0x000fc80008000000 */
[----:B------:R-:W-:Y:S01]  /*2070*/  HGMMA.64x64x16.F32 R56, gdesc[UR8].tnspB, R56 ;  /* 0x40e00000083879f0 */ /* 0x000fe20008700838 */
[----:B------:R-:W-:Y:S01]  /*2080*/  UIADD3.64 UR8, UR24, 0x2fe, URZ ;  /* 0x000002fe18087897 */ /* 0x000fe2000fffe03f */
[----:B------:R-:W-:Y:S01]  /*2090*/  UMOV UR39, UR27 ;  /* 0x0000001b00277c82 */ /* 0x000fe20008000000 */
[----:B------:R-:W-:Y:S01]  /*20a0*/  UIADD3.64 UR24, UR24, 0x300, URZ ;  /* 0x0000030018187897 */ /* 0x000fe2000fffe03f */
[----:B------:R-:W-:Y:S06]  /*20b0*/  HGMMA.64x64x16.F32 R56, gdesc[UR36].tnspB, R56 ;  /* 0x40e00000243879f0 */ /* 0x000fec0008700838 */
[----:B------:R-:W-:Y:S04]  /*20c0*/  HGMMA.64x64x16.F32 R24, gdesc[UR8].tnspB, R24 ;  /* 0x40e00000081879f0 */ /* 0x000fe80008700818 */
[----:B------:R-:W-:Y:S01]  /*20d0*/  HGMMA.64x64x16.F32 R24, gdesc[UR24].tnspB, R24, gsb0 ;  /* 0x40e00000181879f0 */ /* 0x000fe20008000818 */
[----:B------:R-:W-:Y:S05]  /*20e0*/  @!P0 BRA `(.L_x_49) ;  /* 0xfffffff800d08947 */ /* 0x000fea000383ffff */
.L_x_47:
[----:B------:R-:W-:Y:S02]  /*20f0*/  WARPGROUP.DEPBAR.LE gsb0, 0x0 ;  /* 0x00008000000079c5 */ /* 0x000fe40000010000 */
[----:B----4-:R-:W-:Y:S01]  /*2100*/  BAR.SYNC.DEFER_BLOCKING 0x0 ;  /* 0x0000000000007b1d */ /* 0x010fe20000010000 */
[C---:B-1----:R-:W-:Y:S01]  /*2110*/  IMAD.SHL.U32 R3, R0.reuse, 0x80, RZ ;  /* 0x0000008000037824 */ /* 0x042fe200078e00ff */
[----:B------:R-:W-:Y:S01]  /*2120*/  ELECT P0, URZ, PT ;  /* 0x00000000003f782f */ /* 0x000fe20003800000 */
[----:B------:R-:W-:Y:S01]  /*2130*/  IMAD.SHL.U32 R4, R0, 0x10, RZ ;  /* 0x0000001000047824 */ /* 0x000fe200078e00ff */
[----:B------:R-:W-:Y:S02]  /*2140*/  F2FP.F16.F32.PACK_AB R120, R121, R120 ;  /* 0x000000787978723e */ /* 0x000fe400000000ff */
[----:B------:R-:W-:Y:S01]  /*2150*/  LOP3.LUT R3, R3, 0x780, RZ, 0xc0, !PT ;  /* 0x0000078003037812 */ /* 0x000fe200078ec0ff */
[----:B------:R-:W-:Y:S01]  /*2160*/  UMOV UR21, UR18 ;  /* 0x0000001200157c82 */ /* 0x000fe20008000000 */
[----:B------:R-:W-:Y:S01]  /*2170*/  F2FP.F16.F32.PACK_AB R121, R123, R122 ;  /* 0x0000007a7b79723e */ /* 0x000fe200000000ff */
[----:B------:R-:W-:Y:S01]  /*2180*/  UMOV UR22, UR15 ;  /* 0x0000000f00167c82 */ /* 0x000fe20008000000 */
[----:B------:R-:W-:-:S02]  /*2190*/  LOP3.LUT R3, R3, 0x70, R4, 0xf8, !PT ;  /* 0x0000007003037812 */ /* 0x000fc400078ef804 */
[----:B------:R-:W-:Y:S02]  /*21a0*/  F2FP.F16.F32.PACK_AB R88, R89, R88 ;  /* 0x000000585958723e */ /* 0x000fe400000000ff */
[----:B------:R-:W-:Y:S01]  /*21b0*/  LOP3.LUT R3, R3, 0x10, R0, 0x78, !PT ;  /* 0x0000001003037812 */ /* 0x000fe200078e7800 */
[----:B------:R-:W-:Y:S01]  /*21c0*/  IMAD.SHL.U32 R0, R0, 0x40, RZ ;  /* 0x0000004000007824 */ /* 0x000fe200078e00ff */
[----:B------:R-:W-:Y:S02]  /*21d0*/  ISETP.LT.U32.AND P0, PT, R2, 0x20, P0 ;  /* 0x000000200200780c */ /* 0x000fe40000701070 */
[----:B------:R-:W-:Y:S02]  /*21e0*/  F2FP.F16.F32.PACK_AB R122, R125, R124 ;  /* 0x0000007c7d7a723e */ /* 0x000fe400000000ff */
[----:B------:R-:W-:Y:S02]  /*21f0*/  LOP3.LUT R0, R3, 0x1800, R0, 0xf8, !PT ;  /* 0x0000180003007812 */ /* 0x000fe400078ef800 */
[----:B------:R-:W-:Y:S01]  /*2200*/  F2FP.F16.F32.PACK_AB R123, R127, R126 ;  /* 0x0000007e7f7b723e */ /* 0x000fe200000000ff */
[----:B------:R-:W1:Y:S02]  /*2210*/  @!P2 SYNCS.CCTL.IV [UR20+0xf000] ;  /* 0x00f00000ff00a9b1 */ /* 0x000e640008000014 */
[----:B-1----:R-:W-:Y:S01]  /*2220*/  BAR.SYNC.DEFER_BLOCKING 0x0 ;  /* 0x0000000000007b1d */ /* 0x002fe20000010000 */
[C---:B------:R-:W-:Y:S01]  /*2230*/  LOP3.LUT R3, R0.reuse, 0x20, RZ, 0x3c, !PT ;  /* 0x0000002000037812 */ /* 0x040fe200078e3cff */
[----:B------:R-:W-:Y:S01]  /*2240*/  VIADD R2, R0, UR20 ;  /* 0x0000001400027c36 */ /* 0x000fe20008000000 */
[----:B------:R-:W-:-:S02]  /*2250*/  F2FP.F16.F32.PACK_AB R89, R91, R90 ;  /* 0x0000005a5b59723e */ /* 0x000fc400000000ff */
[----:B------:R-:W-:Y:S01]  /*2260*/  F2FP.F16.F32.PACK_AB R56, R57, R56 ;  /* 0x000000383938723e */ /* 0x000fe200000000ff */
[----:B------:R-:W-:Y:S01]  /*2270*/  VIADD R3, R3, UR20 ;  /* 0x0000001403037c36 */ /* 0x000fe20008000000 */
[----:B------:R-:W-:Y:S01]  /*2280*/  F2FP.F16.F32.PACK_AB R90, R93, R92 ;  /* 0x0000005c5d5a723e */ /* 0x000fe200000000ff */
[----:B------:R-:W-:Y:S01]  /*2290*/  VOTEU.ANY UP0, P0 ;  /* 0x00000000003f7886 */ /* 0x000fe20000000100 */
[----:B------:R-:W-:Y:S01]  /*22a0*/  F2FP.F16.F32.PACK_AB R91, R95, R94 ;  /* 0x0000005e5f5b723e */ /* 0x000fe200000000ff */
[----:B------:R-:W-:Y:S01]  /*22b0*/  VOTEU.ANY UP1, P0 ;  /* 0x00000000003f7886 */ /* 0x000fe20000020100 */
[----:B------:R-:W-:Y:S02]  /*22c0*/  F2FP.F16.F32.PACK_AB R57, R59, R58 ;  /* 0x0000003a3b39723e */ /* 0x000fe400000000ff */
[----:B------:R-:W-:Y:S01]  /*22d0*/  F2FP.F16.F32.PACK_AB R24, R25, R24 ;  /* 0x000000181918723e */ /* 0x000fe200000000ff */
[----:B---3--:R-:W-:Y:S01]  /*22e0*/  @UP0 UMOV UR6, UR32 ;  /* 0x0000002000060c82 */ /* 0x008fe20008000000 */
[----:B------:R-:W-:Y:S01]  /*22f0*/  F2FP.F16.F32.PACK_AB R128, R129, R128 ;  /* 0x000000808180723e */ /* 0x000fe200000000ff */
[----:B------:R-:W-:Y:S01]  /*2300*/  @UP0 UMOV UR7, UR33 ;  /* 0x0000002100070c82 */ /* 0x000fe20008000000 */
[----:B------:R-:W-:-:S02]  /*2310*/  F2FP.F16.F32.PACK_AB R58, R61, R60 ;  /* 0x0000003c3d3a723e */ /* 0x000fc400000000ff */
[----:B------:R-:W-:Y:S02]  /*2320*/  F2FP.F16.F32.PACK_AB R59, R63, R62 ;  /* 0x0000003e3f3b723e */ /* 0x000fe400000000ff */
[----:B------:R-:W-:Y:S02]  /*2330*/  F2FP.F16.F32.PACK_AB R25, R27, R26 ;  /* 0x0000001a1b19723e */ /* 0x000fe400000000ff */
[----:B------:R-:W-:Y:S01]  /*2340*/  F2FP.F16.F32.PACK_AB R129, R131, R130 ;  /* 0x000000828381723e */ /* 0x000fe200000000ff */
[----:B------:R-:W1:Y:S02]  /*2350*/  @!P2 SYNCS.CCTL.IV [UR20+0xf008] ;  /* 0x00f00800ff00a9b1 */ /* 0x000e640008000014 */
[----:B-1----:R-:W-:Y:S01]  /*2360*/  BAR.SYNC.DEFER_BLOCKING 0x0 ;  /* 0x0000000000007b1d */ /* 0x002fe20000010000 */
[----:B------:R-:W-:Y:S02]  /*2370*/  F2FP.F16.F32.PACK_AB R96, R97, R96 ;  /* 0x000000606160723e */ /* 0x000fe400000000ff */
[----:B------:R-:W-:-:S02]  /*2380*/  F2FP.F16.F32.PACK_AB R26, R29, R28 ;  /* 0x0000001c1d1a723e */ /* 0x000fc400000000ff */
[----:B------:R-:W-:Y:S02]  /*2390*/  F2FP.F16.F32.PACK_AB R27, R31, R30 ;  /* 0x0000001e1f1b723e */ /* 0x000fe400000000ff */
[----:B------:R-:W-:Y:S02]  /*23a0*/  LOP3.LUT R4, R0, 0x40, RZ, 0x3c, !PT ;  /* 0x0000004000047812 */ /* 0x000fe400078e3cff */
[----:B------:R-:W-:Y:S02]  /*23b0*/  F2FP.F16.F32.PACK_AB R130, R133, R132 ;  /* 0x000000848582723e */ /* 0x000fe400000000ff */
[----:B------:R-:W-:Y:S01]  /*23c0*/  F2FP.F16.F32.PACK_AB R131, R135, R134 ;  /* 0x000000868783723e */ /* 0x000fe200000000ff */
[----:B------:R-:W-:Y:S01]  /*23d0*/  VIADD R4, R4, UR20 ;  /* 0x0000001404047c36 */ /* 0x000fe20008000000 */
[----:B------:R-:W-:Y:S02]  /*23e0*/  F2FP.F16.F32.PACK_AB R97, R99, R98 ;  /* 0x000000626361723e */ /* 0x000fe400000000ff */
[----:B------:R-:W-:-:S02]  /*23f0*/  F2FP.F16.F32.PACK_AB R64, R65, R64 ;  /* 0x000000404140723e */ /* 0x000fc400000000ff */
[----:B------:R-:W-:Y:S02]  /*2400*/  F2FP.F16.F32.PACK_AB R98, R101, R100 ;  /* 0x000000646562723e */ /* 0x000fe400000000ff */
[----:B------:R-:W-:Y:S02]  /*2410*/  F2FP.F16.F32.PACK_AB R99, R103, R102 ;  /* 0x000000666763723e */ /* 0x000fe400000000ff */
[----:B------:R-:W-:Y:S02]  /*2420*/  F2FP.F16.F32.PACK_AB R65, R67, R66 ;  /* 0x000000424341723e */ /* 0x000fe400000000ff */
[----:B------:R-:W-:Y:S01]  /*2430*/  F2FP.F16.F32.PACK_AB R32, R33, R32 ;  /* 0x000000202120723e */ /* 0x000fe200000000ff */
[----:B------:R-:W1:Y:S02]  /*2440*/  @!P2 SYNCS.CCTL.IV [UR20+0xf010] ;  /* 0x00f01000ff00a9b1 */ /* 0x000e640008000014 */
[----:B-1----:R-:W-:Y:S01]  /*2450*/  STSM.16.M88.4 [R2], R120 ;  /* 0x0000007802007844 */ /* 0x002fe20000000200 */
[----:B------:R-:W-:-:S02]  /*2460*/  F2FP.F16.F32.PACK_AB R136, R137, R136 ;  /* 0x000000888988723e */ /* 0x000fc400000000ff */
[----:B------:R-:W-:Y:S01]  /*2470*/  F2FP.F16.F32.PACK_AB R66, R69, R68 ;  /* 0x000000444542723e */ /* 0x000fe200000000ff */
[----:B------:R-:W-:Y:S01]  /*2480*/  STSM.16.M88.4 [R2+0x2000], R88 ;  /* 0x0020005802007844 */ /* 0x000fe20000000200 */
[----:B------:R-:W-:Y:S02]  /*2490*/  F2FP.F16.F32.PACK_AB R67, R71, R70 ;  /* 0x000000464743723e */ /* 0x000fe400000000ff */
[----:B------:R-:W-:Y:S01]  /*24a0*/  F2FP.F16.F32.PACK_AB R33, R35, R34 ;  /* 0x000000222321723e */ /* 0x000fe200000000ff */
[----:B------:R-:W-:Y:S01]  /*24b0*/  STSM.16.M88.4 [R2+0x4000], R56 ;  /* 0x0040003802007844 */ /* 0x000fe20000000200 */
[----:B------:R-:W-:Y:S02]  /*24c0*/  F2FP.F16.F32.PACK_AB R137, R139, R138 ;  /* 0x0000008a8b89723e */ /* 0x000fe400000000ff */
[----:B------:R-:W-:Y:S01]  /*24d0*/  F2FP.F16.F32.PACK_AB R104, R105, R104 ;  /* 0x000000686968723e */ /* 0x000fe200000000ff */
[----:B------:R-:W-:Y:S01]  /*24e0*/  STSM.16.M88.4 [R2+0x6000], R24 ;  /* 0x0060001802007844 */ /* 0x000fe20000000200 */
[----:B------:R-:W-:-:S02]  /*24f0*/  F2FP.F16.F32.PACK_AB R34, R37, R36 ;  /* 0x000000242522723e */ /* 0x000fc400000000ff */
[----:B------:R-:W-:Y:S01]  /*2500*/  F2FP.F16.F32.PACK_AB R35, R39, R38 ;  /* 0x000000262723723e */ /* 0x000fe200000000ff */
[----:B------:R-:W-:Y:S01]  /*2510*/  STSM.16.M88.4 [R3], R128 ;  /* 0x0000008003007844 */ /* 0x000fe20000000200 */
[----:B------:R-:W-:Y:S02]  /*2520*/  LOP3.LUT R0, R0, 0x60, RZ, 0x3c, !PT ;  /* 0x0000006000007812 */ /* 0x000fe400078e3cff */
[----:B------:R-:W-:Y:S01]  /*2530*/  F2FP.F16.F32.PACK_AB R138, R141, R140 ;  /* 0x0000008c8d8a723e */ /* 0x000fe200000000ff */
[----:B------:R-:W-:Y:S01]  /*2540*/  STSM.16.M88.4 [R3+0x2000], R96 ;  /* 0x0020006003007844 */ /* 0x000fe20000000200 */
[----:B------:R-:W-:Y:S01]  /*2550*/  F2FP.F16.F32.PACK_AB R139, R143, R142 ;  /* 0x0000008e8f8b723e */ /* 0x000fe200000000ff */
[----:B------:R-:W-:Y:S01]  /*2560*/  VIADD R0, R0, UR20 ;  /* 0x0000001400007c36 */ /* 0x000fe20008000000 */
[----:B------:R-:W-:Y:S01]  /*2570*/  F2FP.F16.F32.PACK_AB R105, R107, R106 ;  /* 0x0000006a6b69723e */ /* 0x000fe200000000ff */
[----:B------:R-:W-:Y:S01]  /*2580*/  STSM.16.M88.4 [R3+0x4000], R64 ;  /* 0x0040004003007844 */ /* 0x000fe20000000200 */
[----:B------:R-:W-:-:S02]  /*2590*/  F2FP.F16.F32.PACK_AB R72, R73, R72 ;  /* 0x000000484948723e */ /* 0x000fc400000000ff */
[----:B------:R-:W-:Y:S01]  /*25a0*/  F2FP.F16.F32.PACK_AB R106, R109, R108 ;  /* 0x0000006c6d6a723e */ /* 0x000fe200000000ff */
[----:B------:R-:W-:Y:S01]  /*25b0*/  STSM.16.M88.4 [R3+0x6000], R32 ;  /* 0x0060002003007844 */ /* 0x000fe20000000200 */
[----:B------:R-:W-:Y:S02]  /*25c0*/  F2FP.F16.F32.PACK_AB R107, R111, R110 ;  /* 0x0000006e6f6b723e */ /* 0x000fe400000000ff */
[----:B------:R-:W-:Y:S01]  /*25d0*/  F2FP.F16.F32.PACK_AB R73, R75, R74 ;  /* 0x0000004a4b49723e */ /* 0x000fe200000000ff */
[----:B------:R-:W-:Y:S01]  /*25e0*/  STSM.16.M88.4 [R4], R136 ;  /* 0x0000008804007844 */ /* 0x000fe20000000200 */
[----:B------:R-:W-:Y:S02]  /*25f0*/  F2FP.F16.F32.PACK_AB R40, R41, R40 ;  /* 0x000000282928723e */ /* 0x000fe400000000ff */
[----:B------:R-:W-:Y:S01]  /*2600*/  F2FP.F16.F32.PACK_AB R144, R145, R144 ;  /* 0x000000909190723e */ /* 0x000fe200000000ff */
[----:B------:R-:W-:Y:S01]  /*2610*/  STSM.16.M88.4 [R4+0x2000], R104 ;  /* 0x0020006804007844 */ /* 0x000fe20000000200 */
[----:B------:R-:W-:-:S02]  /*2620*/  F2FP.F16.F32.PACK_AB R74, R77, R76 ;  /* 0x0000004c4d4a723e */ /* 0x000fc400000000ff */
[----:B------:R-:W-:Y:S02]  /*2630*/  F2FP.F16.F32.PACK_AB R75, R79, R78 ;  /* 0x0000004e4f4b723e */ /* 0x000fe400000000ff */
[----:B------:R-:W-:Y:S02]  /*2640*/  F2FP.F16.F32.PACK_AB R41, R43, R42 ;  /* 0x0000002a2b29723e */ /* 0x000fe400000000ff */
[----:B------:R-:W-:Y:S01]  /*2650*/  F2FP.F16.F32.PACK_AB R145, R147, R146 ;  /* 0x000000929391723e */ /* 0x000fe200000000ff */
[----:B------:R-:W-:Y:S01]  /*2660*/  STSM.16.M88.4 [R4+0x4000], R72 ;  /* 0x0040004804007844 */ /* 0x000fe20000000200 */
[----:B------:R-:W-:Y:S02]  /*2670*/  F2FP.F16.F32.PACK_AB R112, R113, R112 ;  /* 0x000000707170723e */ /* 0x000fe400000000ff */
[----:B------:R-:W-:Y:S02]  /*2680*/  F2FP.F16.F32.PACK_AB R42, R45, R44 ;  /* 0x0000002c2d2a723e */ /* 0x000fe400000000ff */
[----:B------:R-:W-:-:S02]  /*2690*/  F2FP.F16.F32.PACK_AB R43, R47, R46 ;  /* 0x0000002e2f2b723e */ /* 0x000fc400000000ff */
[----:B------:R-:W-:Y:S02]  /*26a0*/  F2FP.F16.F32.PACK_AB R146, R149, R148 ;  /* 0x000000949592723e */ /* 0x000fe400000000ff */
[----:B------:R-:W-:Y:S01]  /*26b0*/  F2FP.F16.F32.PACK_AB R147, R151, R150 ;  /* 0x000000969793723e */ /* 0x000fe200000000ff */
[----:B------:R-:W-:Y:S01]  /*26c0*/  STSM.16.M88.4 [R4+0x6000], R40 ;  /* 0x0060002804007844 */ /* 0x000fe20000000200 */
[----:B------:R-:W-:Y:S02]  /*26d0*/  F2FP.F16.F32.PACK_AB R113, R115, R114 ;  /* 0x000000727371723e */ /* 0x000fe400000000ff */
[----:B------:R-:W-:Y:S01]  /*26e0*/  F2FP.F16.F32.PACK_AB R80, R81, R80 ;  /* 0x000000505150723e */ /* 0x000fe200000000ff */
[----:B------:R-:W-:Y:S01]  /*26f0*/  STSM.16.M88.4 [R0], R144 ;  /* 0x0000009000007844 */ /* 0x000fe20000000200 */
[----:B------:R-:W-:Y:S02]  /*2700*/  F2FP.F16.F32.PACK_AB R114, R117, R116 ;  /* 0x000000747572723e */ /* 0x000fe400000000ff */
[----:B------:R-:W-:-:S02]  /*2710*/  F2FP.F16.F32.PACK_AB R115, R119, R118 ;  /* 0x000000767773723e */ /* 0x000fc400000000ff */
[----:B------:R-:W-:Y:S02]  /*2720*/  F2FP.F16.F32.PACK_AB R81, R83, R82 ;  /* 0x000000525351723e */ /* 0x000fe400000000ff */
[----:B------:R-:W-:Y:S01]  /*2730*/  F2FP.F16.F32.PACK_AB R48, R49, R48 ;  /* 0x000000303130723e */ /* 0x000fe200000000ff */
[----:B------:R-:W-:Y:S01]  /*2740*/  STSM.16.M88.4 [R0+0x2000], R112 ;  /* 0x0020007000007844 */ /* 0x000fe20000000200 */
[----:B------:R-:W-:Y:S02]  /*2750*/  F2FP.F16.F32.PACK_AB R82, R85, R84 ;  /* 0x000000545552723e */ /* 0x000fe400000000ff */
[----:B------:R-:W-:Y:S02]  /*2760*/  F2FP.F16.F32.PACK_AB R83, R87, R86 ;  /* 0x000000565753723e */ /* 0x000fe400000000ff */
[----:B------:R-:W-:Y:S02]  /*2770*/  F2FP.F16.F32.PACK_AB R49, R51, R50 ;  /* 0x000000323331723e */ /* 0x000fe400000000ff */
[----:B------:R-:W-:Y:S01]  /*2780*/  F2FP.F16.F32.PACK_AB R50, R53, R52 ;  /* 0x000000343532723e */ /* 0x000fe200000000ff */
[----:B------:R-:W-:Y:S01]  /*2790*/  STSM.16.M88.4 [R0+0x4000], R80 ;  /* 0x0040005000007844 */ /* 0x000fe20000000200 */
[----:B------:R-:W-:-:S05]  /*27a0*/  F2FP.F16.F32.PACK_AB R51, R55, R54 ;  /* 0x000000363733723e */ /* 0x000fca00000000ff */
[----:B------:R-:W-:Y:S01]  /*27b0*/  STSM.16.M88.4 [R0+0x6000], R48 ;  /* 0x0060003000007844 */ /* 0x000fe20000000200 */
[----:B------:R1:W-:Y:S06]  /*27c0*/  MEMBAR.ALL.CTA ;  /* 0x0000000000007992 */ /* 0x0003ec0000008000 */
[----:B-1----:R-:W1:Y:S02]  /*27d0*/  FENCE.VIEW.ASYNC.S ;  /* 0x00000000000073c6 */ /* 0x002e640000000000 */
[----:B-1----:R-:W-:Y:S06]  /*27e0*/  BAR.SYNC.DEFER_BLOCKING 0x0 ;  /* 0x0000000000007b1d */ /* 0x002fec0000010000 */
[----:B------:R1:W-:Y:S01]  /*27f0*/  @UP1 UTMASTG.2D [UR20], [UR6] ;  /* 0x00000014060013b5 */ /* 0x0003e20008008000 */
[----:B------:R0:W-:Y:S01]  /*2800*/  UTMACMDFLUSH ;  /* 0x00000000000079b7 */ /* 0x0001e20000000000 */
[----:B------:R-:W-:-:S04]  /*2810*/  DEPBAR.LE SB0, 0x0 ;  /* 0x000080000000791a */ /* 0x000fc80000000000 */
[----:B------:R-:W-:Y:S06]  /*2820*/  BAR.SYNC.DEFER_BLOCKING 0x0 ;  /* 0x0000000000007b1d */ /* 0x000fec0000010000 */
[----:B-1----:R-:W-:Y:S05]  /*2830*/  EXIT ;  /* 0x000000000000794d */ /* 0x002fea0003800000 */
.L_x_48:
[----:B------:R-:W1:Y:S02]  /*2840*/  SYNCS.PHASECHK.TRANS64.TRYWAIT P0, [UR21+0xf000], R3 ;  /* 0x00f00003ff0075a7 */ /* 0x000e640008000155 */
[----:B-1----:R-:W-:Y:S05]  /*2850*/  @!P0 BRA `(.L_x_48) ;  /* 0xfffffffc00f88947 */ /* 0x002fea000383ffff */
[----:B------:R-:W-:Y:S05]  /*2860*/  BRA `(.L_x_50) ;  /* 0xfffffff4008c7947 */ /* 0x000fea000383ffff */
.L_x_51:
[----:B------:R-:W-:-:S00]  /*2870*/  BRA `(.L_x_51) ;  /* 0xfffffffc00fc7947 */ /* 0x000fc0000383ffff */
[----:B------:R-:W-:-:S00]  /*2880*/  NOP ;  /* 0x0000000000007918 */ /* 0x000fc00000000000 */
[----:B------:R-:W-:-:S00]  /*2890*/  NOP ;  /* 0x0000000000007918 */ /* 0x000fc00000000000 */
[----:B------:R-:W-:-:S00]  /*28a0*/  NOP ;  /* 0x0000000000007918 */ /* 0x000fc00000000000 */
[----:B------:R-:W-:-:S00]  /*28b0*/  NOP ;  /* 0x0000000000007918 */ /* 0x000fc00000000000 */
[----:B------:R-:W-:-:S00]  /*28c0*/  NOP ;  /* 0x0000000000007918 */ /* 0x000fc00000000000 */
[----:B------:R-:W-:-:S00]  /*28d0*/  NOP ;  /* 0x0000000000007918 */ /* 0x000fc00000000000 */
[----:B------:R-:W-:-:S00]  /*28e0*/  NOP ;  /* 0x0000000000007918 */ /* 0x000fc00000000000 */
[----:B------:R-:W-:-:S00]  /*28f0*/  NOP ;  /* 0x0000000000007918 */ /* 0x000fc00000000000 */
.L_x_52:


//--------------------- .nv.shared.gluon_wgmma    --------------------------
	.section	.nv.shared.gluon_wgmma,"aw",@nobits
	.sectionflags	@""
	.align	16
	.zero		1024


//--------------------- .nv.shared.reserved.0     --------------------------
	.section	.nv.shared.reserved.0,"aw",@nobits
	.weak		__nv_reservedSMEM_offset_0_alias
	.size		__nv_reservedSMEM_offset_0_alias, 0, 0
	.other		__nv_reservedSMEM_offset_0_alias,@"STO_CUDA_RESERVED_SHARED STV_DEFAULT"
__nv_reservedSMEM_offset_0_alias:
	.zero		0


//--------------------- .nv.constant0.gluon_wgmma --------------------------
	.section	.nv.constant0.gluon_wgmma,"a",@progbits
	.sectionflags	@""
	.align	4
.nv.constant0.gluon_wgmma:
	.zero		608


//--------------------- SYMBOLS --------------------------

	.type		.nv.reservedSmem.offset0,@object
	.size		.nv.reservedSmem.offset0,0x4
